// auto-generated by cutlass_sweep.gemm — config: {"arch": "sm_100", "cluster_m": 2, "cluster_n": 1, "dtype": "e5m2", "dtype_b": "e5m2", "layout": "nt", "stages": 0, "tile_k": 64, "tile_m": 256, "tile_n": 64}
#include "cutlass/cutlass.h"
#include "cutlass/gemm/collective/collective_builder.hpp"
#include "cutlass/gemm/device/gemm_universal_adapter.h"
#include "cutlass/gemm/kernel/gemm_universal.hpp"
#include "cutlass/epilogue/collective/collective_builder.hpp"

using ElemA = cutlass::float_e5m2_t;
using ElemB = cutlass::float_e5m2_t;
using ElemCD = cutlass::float_e5m2_t;
using Acc  = float;
using TileShape    = cute::Shape<cute::_256, cute::_64, cute::_64>;
using ClusterShape = cute::Shape<cute::_2, cute::_1, cute::_1>;

using CollectiveEpilogue = typename cutlass::epilogue::collective::CollectiveBuilder<
    cutlass::arch::Sm100, cutlass::arch::OpClassTensorOp,
    TileShape, ClusterShape,
    cutlass::epilogue::collective::EpilogueTileAuto,
    Acc, Acc,
    ElemCD, cutlass::layout::RowMajor, 128 / cutlass::sizeof_bits<ElemCD>::value,
    ElemCD, cutlass::layout::RowMajor, 128 / cutlass::sizeof_bits<ElemCD>::value,
    cutlass::epilogue::collective::EpilogueScheduleAuto
  >::CollectiveOp;

using CollectiveMainloop = typename cutlass::gemm::collective::CollectiveBuilder<
    cutlass::arch::Sm100, cutlass::arch::OpClassTensorOp,
    ElemA, cutlass::layout::RowMajor, 128 / cutlass::sizeof_bits<ElemA>::value,
    ElemB, cutlass::layout::ColumnMajor, 128 / cutlass::sizeof_bits<ElemB>::value,
    Acc,
    TileShape, ClusterShape,
    cutlass::gemm::collective::StageCountAutoCarveout<static_cast<int>(sizeof(typename CollectiveEpilogue::SharedStorage))>,
    cutlass::gemm::collective::KernelScheduleAuto
  >::CollectiveOp;

using GemmKernel = cutlass::gemm::kernel::GemmUniversal<
    cute::Shape<int,int,int,int>,
    CollectiveMainloop,
    CollectiveEpilogue
>;
using Gemm = cutlass::gemm::device::GemmUniversalAdapter<GemmKernel>;

// Force the device kernel symbol into the cubin without needing a host main.
auto* _anchor = &cutlass::device_kernel<GemmKernel>;


// ===== COMPILED SASS (sm_100a) =====

	.target	sm_100a

	.elftype	@"ET_EXEC"


//--------------------- .note.nv.tkinfo           --------------------------
	.section	.note.nv.tkinfo,"",@"SHT_NOTE"
	.sectionflags	@"SHF_NOTE_NV_TKINFO"
	.tkinfo
        /*0018*/ 	.word	0x00000002
        /*0030*/ 	.string	""
        /*0030*/ 	.string	"ptxas"
        /*0030*/ 	.string	"Cuda compilation tools, release 13.0, V13.0.88"
        /*0030*/ 	.string	"Build cuda_13.0.r13.0/compiler.36424714_0"
        /*0030*/ 	.string	"-arch sm_100a -m 64 "



//--------------------- .note.nv.cuinfo           --------------------------
	.section	.note.nv.cuinfo,"",@"SHT_NOTE"
	.sectionflags	@"SHF_NOTE_NV_CUINFO"
        /*0018*/ 	.short	0x0002
        /*001a*/ 	.short	0x0064
        /*001c*/ 	.short	0x0082
	.zero		2


//--------------------- .nv.info                  --------------------------
	.section	.nv.info,"",@"SHT_CUDA_INFO"
	.align	4


	//----- nvinfo : EIATTR_REGCOUNT
	.align		4
        /*0000*/ 	.byte	0x04, 0x2f
        /*0002*/ 	.short	(.L_19 - .L_18)
	.align		4
.L_18:
        /*0004*/ 	.word	index@(_ZN7cutlass13device_kernelINS_4gemm6kernel13GemmUniversalIN4cute5tupleIJiiiiEEENS1_10collective13CollectiveMmaINS1_35MainloopSm100TmaUmmaWarpSpecializedILi20ELi2ELi4ENS5_IJNS4_1CILi2EEENSA_ILi1EEESC_EEEEENS5_IJNSA_ILi256EEENSA_ILi64EEESG_EEENS_12float_e5m2_tENS5_IJlSC_lEEESI_SJ_NS4_8TiledMMAINS4_8MMA_AtomIJNS4_10MMA_TraitsINS4_25SM100_MMA_F8F6F4_2x1SM_SSEJSI_SI_fSF_SG_NS4_17integral_constantINS4_4UMMA5MajorELSQ_0EEESR_NSO_INSP_7ScaleInELSS_0EEEST_EEEEEENS4_6LayoutINS5_IJSC_SC_SC_EEENS5_IJNSA_ILi0EEESY_SY_EEEEENS5_IJNS4_10UnderscoreES11_S11_EEEEENS4_18SM100_TMA_2SM_LOADENS4_14ComposedLayoutINS4_7SwizzleILi2ELi4ELi3EEENS4_18smem_ptr_flag_bitsILi8EEENSW_INS5_IJNSA_ILi8EEESG_EEENS5_IJSG_SC_EEEEEEEvNS4_8identityES14_S1E_vS1F_EENS_8epilogue10collective18CollectiveEpilogueINS1H_23Sm100TmaWarpSpecializedILi1ELi1ELi64ELb0ELb0EEEJNS5_IJNSA_ILi128EEESG_SG_EEENS5_IJNSW_IS1M_SC_EENSW_ISG_SC_EEEEESI_SJ_SI_SJ_NS1H_6fusion15FusionCallbacksIS1L_NS1R_17LinearCombinationISI_fSI_fLNS_15FloatRoundStyleE2EEES1N_S1Q_JEEENS4_5SM1004TMEM4LOAD26SM100_TMEM_LOAD_32dp32b64xENS4_13SM90_TMA_LOADES1E_NS4_39AutoVectorizingCopyWithAssumedAlignmentILi128EEENS4_14SM90_TMA_STOREES1E_S23_S23_EEEvvEEEEvNT_6ParamsE)
        /*0008*/ 	.word	0x000000c2


	//----- nvinfo : EIATTR_FRAME_SIZE
	.align		4
.L_19:
        /*000c*/ 	.byte	0x04, 0x11
        /*000e*/ 	.short	(.L_21 - .L_20)
	.align		4
.L_20:
        /*0010*/ 	.word	index@($__internal_2_$__cuda_sm10x_tcgen05_guardrail_trap_unallocated_columns_being_dealloced)
        /*0014*/ 	.word	0x00000000


	//----- nvinfo : EIATTR_FRAME_SIZE
	.align		4
.L_21:
        /*0018*/ 	.byte	0x04, 0x11
        /*001a*/ 	.short	(.L_23 - .L_22)
	.align		4
.L_22:
        /*001c*/ 	.word	index@($__internal_1_$__cuda_sm10x_tcgen05_guardrail_trap_phase_invalid_during_alloc)
        /*0020*/ 	.word	0x00000000


	//----- nvinfo : EIATTR_FRAME_SIZE
	.align		4
.L_23:
        /*0024*/ 	.byte	0x04, 0x11
        /*0026*/ 	.short	(.L_25 - .L_24)
	.align		4
.L_24:
        /*0028*/ 	.word	index@($__internal_0_$__cuda_sm10x_tcgen05_guardrail_trap_col_being_dealloced_not_returned_by_alloc)
        /*002c*/ 	.word	0x00000000


	//----- nvinfo : EIATTR_FRAME_SIZE
	.align		4
.L_25:
        /*0030*/ 	.byte	0x04, 0x11
        /*0032*/ 	.short	(.L_27 - .L_26)
	.align		4
.L_26:
        /*0034*/ 	.word	index@(_ZN7cutlass13device_kernelINS_4gemm6kernel13GemmUniversalIN4cute5tupleIJiiiiEEENS1_10collective13CollectiveMmaINS1_35MainloopSm100TmaUmmaWarpSpecializedILi20ELi2ELi4ENS5_IJNS4_1CILi2EEENSA_ILi1EEESC_EEEEENS5_IJNSA_ILi256EEENSA_ILi64EEESG_EEENS_12float_e5m2_tENS5_IJlSC_lEEESI_SJ_NS4_8TiledMMAINS4_8MMA_AtomIJNS4_10MMA_TraitsINS4_25SM100_MMA_F8F6F4_2x1SM_SSEJSI_SI_fSF_SG_NS4_17integral_constantINS4_4UMMA5MajorELSQ_0EEESR_NSO_INSP_7ScaleInELSS_0EEEST_EEEEEENS4_6LayoutINS5_IJSC_SC_SC_EEENS5_IJNSA_ILi0EEESY_SY_EEEEENS5_IJNS4_10UnderscoreES11_S11_EEEEENS4_18SM100_TMA_2SM_LOADENS4_14ComposedLayoutINS4_7SwizzleILi2ELi4ELi3EEENS4_18smem_ptr_flag_bitsILi8EEENSW_INS5_IJNSA_ILi8EEESG_EEENS5_IJSG_SC_EEEEEEEvNS4_8identityES14_S1E_vS1F_EENS_8epilogue10collective18CollectiveEpilogueINS1H_23Sm100TmaWarpSpecializedILi1ELi1ELi64ELb0ELb0EEEJNS5_IJNSA_ILi128EEESG_SG_EEENS5_IJNSW_IS1M_SC_EENSW_ISG_SC_EEEEESI_SJ_SI_SJ_NS1H_6fusion15FusionCallbacksIS1L_NS1R_17LinearCombinationISI_fSI_fLNS_15FloatRoundStyleE2EEES1N_S1Q_JEEENS4_5SM1004TMEM4LOAD26SM100_TMEM_LOAD_32dp32b64xENS4_13SM90_TMA_LOADES1E_NS4_39AutoVectorizingCopyWithAssumedAlignmentILi128EEENS4_14SM90_TMA_STOREES1E_S23_S23_EEEvvEEEEvNT_6ParamsE)
        /*0038*/ 	.word	0x00000000


	//----- nvinfo : EIATTR_MIN_STACK_SIZE
	.align		4
.L_27:
        /*003c*/ 	.byte	0x04, 0x12
        /*003e*/ 	.short	(.L_29 - .L_28)
	.align		4
.L_28:
        /*0040*/ 	.word	index@(_ZN7cutlass13device_kernelINS_4gemm6kernel13GemmUniversalIN4cute5tupleIJiiiiEEENS1_10collective13CollectiveMmaINS1_35MainloopSm100TmaUmmaWarpSpecializedILi20ELi2ELi4ENS5_IJNS4_1CILi2EEENSA_ILi1EEESC_EEEEENS5_IJNSA_ILi256EEENSA_ILi64EEESG_EEENS_12float_e5m2_tENS5_IJlSC_lEEESI_SJ_NS4_8TiledMMAINS4_8MMA_AtomIJNS4_10MMA_TraitsINS4_25SM100_MMA_F8F6F4_2x1SM_SSEJSI_SI_fSF_SG_NS4_17integral_constantINS4_4UMMA5MajorELSQ_0EEESR_NSO_INSP_7ScaleInELSS_0EEEST_EEEEEENS4_6LayoutINS5_IJSC_SC_SC_EEENS5_IJNSA_ILi0EEESY_SY_EEEEENS5_IJNS4_10UnderscoreES11_S11_EEEEENS4_18SM100_TMA_2SM_LOADENS4_14ComposedLayoutINS4_7SwizzleILi2ELi4ELi3EEENS4_18smem_ptr_flag_bitsILi8EEENSW_INS5_IJNSA_ILi8EEESG_EEENS5_IJSG_SC_EEEEEEEvNS4_8identityES14_S1E_vS1F_EENS_8epilogue10collective18CollectiveEpilogueINS1H_23Sm100TmaWarpSpecializedILi1ELi1ELi64ELb0ELb0EEEJNS5_IJNSA_ILi128EEESG_SG_EEENS5_IJNSW_IS1M_SC_EENSW_ISG_SC_EEEEESI_SJ_SI_SJ_NS1H_6fusion15FusionCallbacksIS1L_NS1R_17LinearCombinationISI_fSI_fLNS_15FloatRoundStyleE2EEES1N_S1Q_JEEENS4_5SM1004TMEM4LOAD26SM100_TMEM_LOAD_32dp32b64xENS4_13SM90_TMA_LOADES1E_NS4_39AutoVectorizingCopyWithAssumedAlignmentILi128EEENS4_14SM90_TMA_STOREES1E_S23_S23_EEEvvEEEEvNT_6ParamsE)
        /*0044*/ 	.word	0x00000000
.L_29:


//--------------------- .nv.compat                --------------------------
	.section	.nv.compat,"",@"SHT_CUDA_COMPAT_INFO"
	.align	4
        /*0000*/ 	.byte	0x02, 0x09, 0x01, 0x00, 0x02, 0x02, 0x02, 0x00, 0x02, 0x05, 0x05, 0x00, 0x03, 0x07, 0x01, 0x01
        /*0010*/ 	.byte	0x02, 0x03, 0x01, 0x00, 0x02, 0x06, 0x01, 0x00, 0x04, 0x0b, 0x08, 0x00, 0x09, 0x00, 0x00, 0x00
        /*0020*/ 	.byte	0x00, 0x00, 0x00, 0x00


//--------------------- .nv.info._ZN7cutlass13device_kernelINS_4gemm6kernel13GemmUniversalIN4cute5tupleIJiiiiEEENS1_10collective13CollectiveMmaINS1_35MainloopSm100TmaUmmaWarpSpecializedILi20ELi2ELi4ENS5_IJNS4_1CILi2EEENSA_ILi1EEESC_EEEEENS5_IJNSA_ILi256EEENSA_ILi64EEESG_EEENS_12float_e5m2_tENS5_IJlSC_lEEESI_SJ_NS4_8TiledMMAINS4_8MMA_AtomIJNS4_10MMA_TraitsINS4_25SM100_MMA_F8F6F4_2x1SM_SSEJSI_SI_fSF_SG_NS4_17integral_constantINS4_4UMMA5MajorELSQ_0EEESR_NSO_INSP_7ScaleInELSS_0EEEST_EEEEEENS4_6LayoutINS5_IJSC_SC_SC_EEENS5_IJNSA_ILi0EEESY_SY_EEEEENS5_IJNS4_10UnderscoreES11_S11_EEEEENS4_18SM100_TMA_2SM_LOADENS4_14ComposedLayoutINS4_7SwizzleILi2ELi4ELi3EEENS4_18smem_ptr_flag_bitsILi8EEENSW_INS5_IJNSA_ILi8EEESG_EEENS5_IJSG_SC_EEEEEEEvNS4_8identityES14_S1E_vS1F_EENS_8epilogue10collective18CollectiveEpilogueINS1H_23Sm100TmaWarpSpecializedILi1ELi1ELi64ELb0ELb0EEEJNS5_IJNSA_ILi128EEESG_SG_EEENS5_IJNSW_IS1M_SC_EENSW_ISG_SC_EEEEESI_SJ_SI_SJ_NS1H_6fusion15FusionCallbacksIS1L_NS1R_17LinearCombinationISI_fSI_fLNS_15FloatRoundStyleE2EEES1N_S1Q_JEEENS4_5SM1004TMEM4LOAD26SM100_TMEM_LOAD_32dp32b64xENS4_13SM90_TMA_LOADES1E_NS4_39AutoVectorizingCopyWithAssumedAlignmentILi128EEENS4_14SM90_TMA_STOREES1E_S23_S23_EEEvvEEEEvNT_6ParamsE --------------------------
	.section	.nv.info._ZN7cutlass13device_kernelINS_4gemm6kernel13GemmUniversalIN4cute5tupleIJiiiiEEENS1_10collective13CollectiveMmaINS1_35MainloopSm100TmaUmmaWarpSpecializedILi20ELi2ELi4ENS5_IJNS4_1CILi2EEENSA_ILi1EEESC_EEEEENS5_IJNSA_ILi256EEENSA_ILi64EEESG_EEENS_12float_e5m2_tENS5_IJlSC_lEEESI_SJ_NS4_8TiledMMAINS4_8MMA_AtomIJNS4_10MMA_TraitsINS4_25SM100_MMA_F8F6F4_2x1SM_SSEJSI_SI_fSF_SG_NS4_17integral_constantINS4_4UMMA5MajorELSQ_0EEESR_NSO_INSP_7ScaleInELSS_0EEEST_EEEEEENS4_6LayoutINS5_IJSC_SC_SC_EEENS5_IJNSA_ILi0EEESY_SY_EEEEENS5_IJNS4_10UnderscoreES11_S11_EEEEENS4_18SM100_TMA_2SM_LOADENS4_14ComposedLayoutINS4_7SwizzleILi2ELi4ELi3EEENS4_18smem_ptr_flag_bitsILi8EEENSW_INS5_IJNSA_ILi8EEESG_EEENS5_IJSG_SC_EEEEEEEvNS4_8identityES14_S1E_vS1F_EENS_8epilogue10collective18CollectiveEpilogueINS1H_23Sm100TmaWarpSpecializedILi1ELi1ELi64ELb0ELb0EEEJNS5_IJNSA_ILi128EEESG_SG_EEENS5_IJNSW_IS1M_SC_EENSW_ISG_SC_EEEEESI_SJ_SI_SJ_NS1H_6fusion15FusionCallbacksIS1L_NS1R_17LinearCombinationISI_fSI_fLNS_15FloatRoundStyleE2EEES1N_S1Q_JEEENS4_5SM1004TMEM4LOAD26SM100_TMEM_LOAD_32dp32b64xENS4_13SM90_TMA_LOADES1E_NS4_39AutoVectorizingCopyWithAssumedAlignmentILi128EEENS4_14SM90_TMA_STOREES1E_S23_S23_EEEvvEEEEvNT_6ParamsE,"",@"SHT_CUDA_INFO"
	.sectionflags	@""
	.align	4


	//----- nvinfo : EIATTR_CUDA_API_VERSION
	.align		4
        /*0000*/ 	.byte	0x04, 0x37
        /*0002*/ 	.short	(.L_31 - .L_30)
.L_30:
        /*0004*/ 	.word	0x00000082


	//----- nvinfo : EIATTR_KPARAM_INFO
	.align		4
.L_31:
        /*0008*/ 	.byte	0x04, 0x17
        /*000a*/ 	.short	(.L_33 - .L_32)
.L_32:
        /*000c*/ 	.word	0x00000000
        /*0010*/ 	.short	0x0000
        /*0012*/ 	.short	0x0000
        /*0014*/ 	.byte	0x00, 0xf0, 0x01, 0x20


	//----- nvinfo : EIATTR_AT_ENTRY_FRAGMENTS
	.align		4
.L_33:
        /*0018*/ 	.byte	0x04, 0x4f
        /*001a*/ 	.short	(.L_35 - .L_34)


	//   ....[0]....
.L_34:
        /*001c*/ 	.word	0x00000007


	//----- nvinfo : EIATTR_RESERVED_SMEM_USED
	.align		4
.L_35:
        /*0020*/ 	.byte	0x01, 0x41
	.zero		2


	//----- nvinfo : EIATTR_SPARSE_MMA_MASK
	.align		4
        /*0024*/ 	.byte	0x03, 0x50
        /*0026*/ 	.short	0x0000


	//----- nvinfo : EIATTR_TCGEN05_2CTA_USED
	.align		4
        /*0028*/ 	.byte	0x01, 0x52
	.zero		2


	//----- nvinfo : EIATTR_MAXREG_COUNT
	.align		4
        /*002c*/ 	.byte	0x03, 0x1b
        /*002e*/ 	.short	0x00ff


	//----- nvinfo : EIATTR_NUM_BARRIERS
	.align		4
        /*0030*/ 	.byte	0x02, 0x4c
        /*0032*/ 	.byte	0x07
	.zero		1


	//----- nvinfo : EIATTR_EXTERNS
	.align		4
        /*0034*/ 	.byte	0x04, 0x0f
        /*0036*/ 	.short	(.L_37 - .L_36)


	//   ....[0]....
	.align		4
.L_36:
        /*0038*/ 	.word	index@(__assertfail)


	//----- nvinfo : EIATTR_MERCURY_ISA_VERSION
	.align		4
.L_37:
        /*003c*/ 	.byte	0x03, 0x5f
        /*003e*/ 	.short	0x0101


	//----- nvinfo : EIATTR_INT_WARP_WIDE_INSTR_OFFSETS
	.align		4
        /*0040*/ 	.byte	0x04, 0x31
        /*0042*/ 	.short	(.L_39 - .L_38)


	//   ....[0]....
.L_38:
        /*0044*/ 	.word	0x00000ee0


	//   ....[1]....
        /*0048*/ 	.word	0x00000f80


	//   ....[2]....
        /*004c*/ 	.word	0x000022e0


	//   ....[3]....
        /*0050*/ 	.word	0x000049e0


	//   ....[4]....
        /*0054*/ 	.word	0x00004a00


	//   ....[5]....
        /*0058*/ 	.word	0x00004a30


	//   ....[6]....
        /*005c*/ 	.word	0x00005440


	//   ....[7]....
        /*0060*/ 	.word	0x00005560


	//----- nvinfo : EIATTR_COOP_GROUP_MASK_REGIDS
	.align		4
.L_39:
        /*0064*/ 	.byte	0x04, 0x29
        /*0066*/ 	.short	(.L_41 - .L_40)


	//   ....[0]....
.L_40:
        /*0068*/ 	.word	0xffffffff


	//   ....[1]....
        /*006c*/ 	.word	0xffffffff


	//   ....[2]....
        /*0070*/ 	.word	0xffffffff


	//   ....[3]....
        /*0074*/ 	.word	0xffffffff


	//   ....[4]....
        /*0078*/ 	.word	0xffffffff


	//   ....[5]....
        /*007c*/ 	.word	0xffffffff


	//   ....[6]....
        /*0080*/ 	.word	0xffffffff


	//   ....[7]....
        /*0084*/ 	.word	0xffffffff


	//   ....[8]....
        /*0088*/ 	.word	0xffffffff


	//   ....[9]....
        /*008c*/ 	.word	0xffffffff


	//   ....[10]....
        /*0090*/ 	.word	0xffffffff


	//   ....[11]....
        /*0094*/ 	.word	0xffffffff


	//   ....[12]....
        /*0098*/ 	.word	0xffffffff


	//   ....[13]....
        /*009c*/ 	.word	0xffffffff


	//----- nvinfo : EIATTR_COOP_GROUP_INSTR_OFFSETS
	.align		4
.L_41:
        /*00a0*/ 	.byte	0x04, 0x28
        /*00a2*/ 	.short	(.L_43 - .L_42)


	//   ....[0]....
.L_42:
        /*00a4*/ 	.word	0x000000c0


	//   ....[1]....
        /*00a8*/ 	.word	0x00000500


	//   ....[2]....
        /*00ac*/ 	.word	0x000008b0


	//   ....[3]....
        /*00b0*/ 	.word	0x000009e0


	//   ....[4]....
        /*00b4*/ 	.word	0x00000ad0


	//   ....[5]....
        /*00b8*/ 	.word	0x00000c30


	//   ....[6]....
        /*00bc*/ 	.word	0x00000dc0


	//   ....[7]....
        /*00c0*/ 	.word	0x00001000


	//   ....[8]....
        /*00c4*/ 	.word	0x000021c0


	//   ....[9]....
        /*00c8*/ 	.word	0x000038a0


	//   ....[10]....
        /*00cc*/ 	.word	0x00003d70


	//   ....[11]....
        /*00d0*/ 	.word	0x00003da0


	//   ....[12]....
        /*00d4*/ 	.word	0x000048e0


	//   ....[13]....
        /*00d8*/ 	.word	0x00004af0


	//----- nvinfo : EIATTR_VRC_CTA_INIT_COUNT
	.align		4
.L_43:
        /*00dc*/ 	.byte	0x02, 0x4a
        /*00de*/ 	.byte	0x80
	.zero		1


	//----- nvinfo : EIATTR_SYSCALL_OFFSETS
	.align		4
        /*00e0*/ 	.byte	0x04, 0x46
        /*00e2*/ 	.short	(.L_45 - .L_44)


	//   ....[0]....
.L_44:
        /*00e4*/ 	.word	0x00005f20


	//   ....[1]....
        /*00e8*/ 	.word	0x00006060


	//   ....[2]....
        /*00ec*/ 	.word	0x00006800


	//----- nvinfo : EIATTR_MBARRIER_INSTR_OFFSETS
	.align		4
.L_45:
        /*00f0*/ 	.byte	0x04, 0x39
        /*00f2*/ 	.short	(.L_47 - .L_46)


	//   ....[0]....
.L_46:
        /*00f4*/ 	.word	0x00000610
        /*00f8*/ 	.word	0x000000ff
        /*00fc*/ 	.word	0x00000000
        /*0100*/ 	.short	0x0100
        /*0102*/ 	.byte	0x08
	.zero		1


	//   ....[1]....
        /*0104*/ 	.word	0x00000620
        /*0108*/ 	.word	0x000000ff
        /*010c*/ 	.word	0x000000a0
        /*0110*/ 	.short	0x0100
        /*0112*/ 	.byte	0x08
	.zero		1


	//   ....[2]....
        /*0114*/ 	.word	0x00000630
        /*0118*/ 	.word	0x000000ff
        /*011c*/ 	.word	0x00000008
        /*0120*/ 	.short	0x0100
        /*0122*/ 	.byte	0x08
	.zero		1


	//   ....[3]....
        /*0124*/ 	.word	0x00000640
        /*0128*/ 	.word	0x000000ff
        /*012c*/ 	.word	0x000000a8
        /*0130*/ 	.short	0x0100
        /*0132*/ 	.byte	0x08
	.zero		1


	//   ....[4]....
        /*0134*/ 	.word	0x00000650
        /*0138*/ 	.word	0x000000ff
        /*013c*/ 	.word	0x00000010
        /*0140*/ 	.short	0x0100
        /*0142*/ 	.byte	0x08
	.zero		1


	//   ....[5]....
        /*0144*/ 	.word	0x00000660
        /*0148*/ 	.word	0x000000ff
        /*014c*/ 	.word	0x000000b0
        /*0150*/ 	.short	0x0100
        /*0152*/ 	.byte	0x08
	.zero		1


	//   ....[6]....
        /*0154*/ 	.word	0x00000670
        /*0158*/ 	.word	0x000000ff
        /*015c*/ 	.word	0x00000018
        /*0160*/ 	.short	0x0100
        /*0162*/ 	.byte	0x08
	.zero		1


	//   ....[7]....
        /*0164*/ 	.word	0x00000680
        /*0168*/ 	.word	0x000000ff
        /*016c*/ 	.word	0x000000b8
        /*0170*/ 	.short	0x0100
        /*0172*/ 	.byte	0x08
	.zero		1


	//   ....[8]....
        /*0174*/ 	.word	0x00000690
        /*0178*/ 	.word	0x000000ff
        /*017c*/ 	.word	0x00000020
        /*0180*/ 	.short	0x0100
        /*0182*/ 	.byte	0x08
	.zero		1


	//   ....[9]....
        /*0184*/ 	.word	0x000006a0
        /*0188*/ 	.word	0x000000ff
        /*018c*/ 	.word	0x000000c0
        /*0190*/ 	.short	0x0100
        /*0192*/ 	.byte	0x08
	.zero		1


	//   ....[10]....
        /*0194*/ 	.word	0x000006b0
        /*0198*/ 	.word	0x000000ff
        /*019c*/ 	.word	0x00000028
        /*01a0*/ 	.short	0x0100
        /*01a2*/ 	.byte	0x08
	.zero		1


	//   ....[11]....
        /*01a4*/ 	.word	0x000006c0
        /*01a8*/ 	.word	0x000000ff
        /*01ac*/ 	.word	0x000000c8
        /*01b0*/ 	.short	0x0100
        /*01b2*/ 	.byte	0x08
	.zero		1


	//   ....[12]....
        /*01b4*/ 	.word	0x000006d0
        /*01b8*/ 	.word	0x000000ff
        /*01bc*/ 	.word	0x00000030
        /*01c0*/ 	.short	0x0100
        /*01c2*/ 	.byte	0x08
	.zero		1


	//   ....[13]....
        /*01c4*/ 	.word	0x000006e0
        /*01c8*/ 	.word	0x000000ff
        /*01cc*/ 	.word	0x000000d0
        /*01d0*/ 	.short	0x0100
        /*01d2*/ 	.byte	0x08
	.zero		1


	//   ....[14]....
        /*01d4*/ 	.word	0x000006f0
        /*01d8*/ 	.word	0x000000ff
        /*01dc*/ 	.word	0x00000038
        /*01e0*/ 	.short	0x0100
        /*01e2*/ 	.byte	0x08
	.zero		1


	//   ....[15]....
        /*01e4*/ 	.word	0x00000700
        /*01e8*/ 	.word	0x000000ff
        /*01ec*/ 	.word	0x000000d8
        /*01f0*/ 	.short	0x0100
        /*01f2*/ 	.byte	0x08
	.zero		1


	//   ....[16]....
        /*01f4*/ 	.word	0x00000710
        /*01f8*/ 	.word	0x000000ff
        /*01fc*/ 	.word	0x00000040
        /*0200*/ 	.short	0x0100
        /*0202*/ 	.byte	0x08
	.zero		1


	//   ....[17]....
        /*0204*/ 	.word	0x00000720
        /*0208*/ 	.word	0x000000ff
        /*020c*/ 	.word	0x000000e0
        /*0210*/ 	.short	0x0100
        /*0212*/ 	.byte	0x08
	.zero		1


	//   ....[18]....
        /*0214*/ 	.word	0x00000730
        /*0218*/ 	.word	0x000000ff
        /*021c*/ 	.word	0x00000048
        /*0220*/ 	.short	0x0100
        /*0222*/ 	.byte	0x08
	.zero		1


	//   ....[19]....
        /*0224*/ 	.word	0x00000740
        /*0228*/ 	.word	0x000000ff
        /*022c*/ 	.word	0x000000e8
        /*0230*/ 	.short	0x0100
        /*0232*/ 	.byte	0x08
	.zero		1


	//   ....[20]....
        /*0234*/ 	.word	0x00000750
        /*0238*/ 	.word	0x000000ff
        /*023c*/ 	.word	0x00000050
        /*0240*/ 	.short	0x0100
        /*0242*/ 	.byte	0x08
	.zero		1


	//   ....[21]....
        /*0244*/ 	.word	0x00000760
        /*0248*/ 	.word	0x000000ff
        /*024c*/ 	.word	0x000000f0
        /*0250*/ 	.short	0x0100
        /*0252*/ 	.byte	0x08
	.zero		1


	//   ....[22]....
        /*0254*/ 	.word	0x00000770
        /*0258*/ 	.word	0x000000ff
        /*025c*/ 	.word	0x00000058
        /*0260*/ 	.short	0x0100
        /*0262*/ 	.byte	0x08
	.zero		1


	//   ....[23]....
        /*0264*/ 	.word	0x00000780
        /*0268*/ 	.word	0x000000ff
        /*026c*/ 	.word	0x000000f8
        /*0270*/ 	.short	0x0100
        /*0272*/ 	.byte	0x08
	.zero		1


	//   ....[24]....
        /*0274*/ 	.word	0x00000790
        /*0278*/ 	.word	0x000000ff
        /*027c*/ 	.word	0x00000060
        /*0280*/ 	.short	0x0100
        /*0282*/ 	.byte	0x08
	.zero		1


	//   ....[25]....
        /*0284*/ 	.word	0x000007a0
        /*0288*/ 	.word	0x000000ff
        /*028c*/ 	.word	0x00000100
        /*0290*/ 	.short	0x0100
        /*0292*/ 	.byte	0x08
	.zero		1


	//   ....[26]....
        /*0294*/ 	.word	0x000007b0
        /*0298*/ 	.word	0x000000ff
        /*029c*/ 	.word	0x00000068
        /*02a0*/ 	.short	0x0100
        /*02a2*/ 	.byte	0x08
	.zero		1


	//   ....[27]....
        /*02a4*/ 	.word	0x000007c0
        /*02a8*/ 	.word	0x000000ff
        /*02ac*/ 	.word	0x00000108
        /*02b0*/ 	.short	0x0100
        /*02b2*/ 	.byte	0x08
	.zero		1


	//   ....[28]....
        /*02b4*/ 	.word	0x000007d0
        /*02b8*/ 	.word	0x000000ff
        /*02bc*/ 	.word	0x00000070
        /*02c0*/ 	.short	0x0100
        /*02c2*/ 	.byte	0x08
	.zero		1


	//   ....[29]....
        /*02c4*/ 	.word	0x000007e0
        /*02c8*/ 	.word	0x000000ff
        /*02cc*/ 	.word	0x00000110
        /*02d0*/ 	.short	0x0100
        /*02d2*/ 	.byte	0x08
	.zero		1


	//   ....[30]....
        /*02d4*/ 	.word	0x000007f0
        /*02d8*/ 	.word	0x000000ff
        /*02dc*/ 	.word	0x00000078
        /*02e0*/ 	.short	0x0100
        /*02e2*/ 	.byte	0x08
	.zero		1


	//   ....[31]....
        /*02e4*/ 	.word	0x00000800
        /*02e8*/ 	.word	0x000000ff
        /*02ec*/ 	.word	0x00000118
        /*02f0*/ 	.short	0x0100
        /*02f2*/ 	.byte	0x08
	.zero		1


	//   ....[32]....
        /*02f4*/ 	.word	0x00000810
        /*02f8*/ 	.word	0x000000ff
        /*02fc*/ 	.word	0x00000080
        /*0300*/ 	.short	0x0100
        /*0302*/ 	.byte	0x08
	.zero		1


	//   ....[33]....
        /*0304*/ 	.word	0x00000820
        /*0308*/ 	.word	0x000000ff
        /*030c*/ 	.word	0x00000120
        /*0310*/ 	.short	0x0100
        /*0312*/ 	.byte	0x08
	.zero		1


	//   ....[34]....
        /*0314*/ 	.word	0x00000830
        /*0318*/ 	.word	0x000000ff
        /*031c*/ 	.word	0x00000088
        /*0320*/ 	.short	0x0100
        /*0322*/ 	.byte	0x08
	.zero		1


	//   ....[35]....
        /*0324*/ 	.word	0x00000840
        /*0328*/ 	.word	0x000000ff
        /*032c*/ 	.word	0x00000128
        /*0330*/ 	.short	0x0100
        /*0332*/ 	.byte	0x08
	.zero		1


	//   ....[36]....
        /*0334*/ 	.word	0x00000850
        /*0338*/ 	.word	0x000000ff
        /*033c*/ 	.word	0x00000090
        /*0340*/ 	.short	0x0100
        /*0342*/ 	.byte	0x08
	.zero		1


	//   ....[37]....
        /*0344*/ 	.word	0x00000860
        /*0348*/ 	.word	0x000000ff
        /*034c*/ 	.word	0x00000130
        /*0350*/ 	.short	0x0100
        /*0352*/ 	.byte	0x08
	.zero		1


	//   ....[38]....
        /*0354*/ 	.word	0x00000870
        /*0358*/ 	.word	0x000000ff
        /*035c*/ 	.word	0x00000098
        /*0360*/ 	.short	0x0100
        /*0362*/ 	.byte	0x08
	.zero		1


	//   ....[39]....
        /*0364*/ 	.word	0x00000880
        /*0368*/ 	.word	0x000000ff
        /*036c*/ 	.word	0x00000138
        /*0370*/ 	.short	0x0100
        /*0372*/ 	.byte	0x08
	.zero		1


	//   ....[40]....
        /*0374*/ 	.word	0x000009b0
        /*0378*/ 	.word	0x000000ff
        /*037c*/ 	.word	0x00000140
        /*0380*/ 	.short	0x0100
        /*0382*/ 	.byte	0x09
	.zero		1


	//   ....[41]....
        /*0384*/ 	.word	0x000009c0
        /*0388*/ 	.word	0x000000ff
        /*038c*/ 	.word	0x00000148
        /*0390*/ 	.short	0x0100
        /*0392*/ 	.byte	0x09
	.zero		1


	//   ....[42]....
        /*0394*/ 	.word	0x00000aa0
        /*0398*/ 	.word	0x000000ff
        /*039c*/ 	.word	0x00000150
        /*03a0*/ 	.short	0x0100
        /*03a2*/ 	.byte	0x08
	.zero		1


	//   ....[43]....
        /*03a4*/ 	.word	0x00000ab0
        /*03a8*/ 	.word	0x000000ff
        /*03ac*/ 	.word	0x00000158
        /*03b0*/ 	.short	0x0100
        /*03b2*/ 	.byte	0x08
	.zero		1


	//   ....[44]....
        /*03b4*/ 	.word	0x00000be0
        /*03b8*/ 	.word	0x000000ff
        /*03bc*/ 	.word	0x00000160
        /*03c0*/ 	.short	0x0100
        /*03c2*/ 	.byte	0x08
	.zero		1


	//   ....[45]....
        /*03c4*/ 	.word	0x00000bf0
        /*03c8*/ 	.word	0x000000ff
        /*03cc*/ 	.word	0x00000170
        /*03d0*/ 	.short	0x0100
        /*03d2*/ 	.byte	0x08
	.zero		1


	//   ....[46]....
        /*03d4*/ 	.word	0x00000c00
        /*03d8*/ 	.word	0x000000ff
        /*03dc*/ 	.word	0x00000168
        /*03e0*/ 	.short	0x0100
        /*03e2*/ 	.byte	0x08
	.zero		1


	//   ....[47]....
        /*03e4*/ 	.word	0x00000c10
        /*03e8*/ 	.word	0x000000ff
        /*03ec*/ 	.word	0x00000178
        /*03f0*/ 	.short	0x0100
        /*03f2*/ 	.byte	0x08
	.zero		1


	//   ....[48]....
        /*03f4*/ 	.word	0x00000d30
        /*03f8*/ 	.word	0x000000ff
        /*03fc*/ 	.word	0x00000180
        /*0400*/ 	.short	0x0100
        /*0402*/ 	.byte	0x09
	.zero		1


	//   ....[49]....
        /*0404*/ 	.word	0x00000d40
        /*0408*/ 	.word	0x000000ff
        /*040c*/ 	.word	0x000001a0
        /*0410*/ 	.short	0x0100
        /*0412*/ 	.byte	0x09
	.zero		1


	//   ....[50]....
        /*0414*/ 	.word	0x00000d50
        /*0418*/ 	.word	0x000000ff
        /*041c*/ 	.word	0x00000188
        /*0420*/ 	.short	0x0100
        /*0422*/ 	.byte	0x09
	.zero		1


	//   ....[51]....
        /*0424*/ 	.word	0x00000d60
        /*0428*/ 	.word	0x000000ff
        /*042c*/ 	.word	0x000001a8
        /*0430*/ 	.short	0x0100
        /*0432*/ 	.byte	0x09
	.zero		1


	//   ....[52]....
        /*0434*/ 	.word	0x00000d70
        /*0438*/ 	.word	0x000000ff
        /*043c*/ 	.word	0x00000190
        /*0440*/ 	.short	0x0100
        /*0442*/ 	.byte	0x09
	.zero		1


	//   ....[53]....
        /*0444*/ 	.word	0x00000d80
        /*0448*/ 	.word	0x000000ff
        /*044c*/ 	.word	0x000001b0
        /*0450*/ 	.short	0x0100
        /*0452*/ 	.byte	0x09
	.zero		1


	//   ....[54]....
        /*0454*/ 	.word	0x00000d90
        /*0458*/ 	.word	0x000000ff
        /*045c*/ 	.word	0x00000198
        /*0460*/ 	.short	0x0100
        /*0462*/ 	.byte	0x09
	.zero		1


	//   ....[55]....
        /*0464*/ 	.word	0x00000da0
        /*0468*/ 	.word	0x000000ff
        /*046c*/ 	.word	0x000001b8
        /*0470*/ 	.short	0x0100
        /*0472*/ 	.byte	0x09
	.zero		1


	//   ....[56]....
        /*0474*/ 	.word	0x00000e90
        /*0478*/ 	.word	0x000000ff
        /*047c*/ 	.word	0x000001c0
        /*0480*/ 	.short	0x0100
        /*0482*/ 	.byte	0x08
	.zero		1


	//   ....[57]....
        /*0484*/ 	.word	0x00000ea0
        /*0488*/ 	.word	0x000000ff
        /*048c*/ 	.word	0x000001d0
        /*0490*/ 	.short	0x0100
        /*0492*/ 	.byte	0x08
	.zero		1


	//   ....[58]....
        /*0494*/ 	.word	0x00000eb0
        /*0498*/ 	.word	0x000000ff
        /*049c*/ 	.word	0x000001c8
        /*04a0*/ 	.short	0x0100
        /*04a2*/ 	.byte	0x08
	.zero		1


	//   ....[59]....
        /*04a4*/ 	.word	0x00000ec0
        /*04a8*/ 	.word	0x000000ff
        /*04ac*/ 	.word	0x000001d8
        /*04b0*/ 	.short	0x0100
        /*04b2*/ 	.byte	0x08
	.zero		1


	//   ....[60]....
        /*04b4*/ 	.word	0x00000fb0
        /*04b8*/ 	.word	0x000000ff
        /*04bc*/ 	.word	0x000001e0
        /*04c0*/ 	.short	0x0100
        /*04c2*/ 	.byte	0x06
	.zero		1


	//   ....[61]....
        /*04c4*/ 	.word	0x000019c0
        /*04c8*/ 	.word	0x00000003
        /*04cc*/ 	.word	0x000001d0
        /*04d0*/ 	.short	0x010a
        /*04d2*/ 	.byte	0xff
	.zero		1


	//   ....[62]....
        /*04d4*/ 	.word	0x000019f0
        /*04d8*/ 	.word	0x00000003
        /*04dc*/ 	.word	0x000001c0
        /*04e0*/ 	.short	0x0101
        /*04e2*/ 	.byte	0xff
	.zero		1


	//   ....[63]....
        /*04e4*/ 	.word	0x00001af0
        /*04e8*/ 	.word	0x000000ff
        /*04ec*/ 	.word	0x000000a0
        /*04f0*/ 	.short	0x010a
        /*04f2*/ 	.byte	0x08
	.zero		1


	//   ....[64]....
        /*04f4*/ 	.word	0x00001bc0
        /*04f8*/ 	.word	0x000000ff
        /*04fc*/ 	.word	0x000000a0
        /*0500*/ 	.short	0x010a
        /*0502*/ 	.byte	0x21
	.zero		1


	//   ....[65]....
        /*0504*/ 	.word	0x00001d70
        /*0508*/ 	.word	0x000000ff
        /*050c*/ 	.word	0x000000a0
        /*0510*/ 	.short	0x010a
        /*0512*/ 	.byte	0x08
	.zero		1


	//   ....[66]....
        /*0514*/ 	.word	0x00001e70
        /*0518*/ 	.word	0x000000ff
        /*051c*/ 	.word	0x00000158
        /*0520*/ 	.short	0x0101
        /*0522*/ 	.byte	0x04
	.zero		1


	//   ....[67]....
        /*0524*/ 	.word	0x00001e90
        /*0528*/ 	.word	0x000000ff
        /*052c*/ 	.word	0x000000a0
        /*0530*/ 	.short	0x010a
        /*0532*/ 	.byte	0x08
	.zero		1


	//   ....[68]....
        /*0534*/ 	.word	0x00001f10
        /*0538*/ 	.word	0x000000ff
        /*053c*/ 	.word	0x000000a0
        /*0540*/ 	.short	0x010a
        /*0542*/ 	.byte	0x11
	.zero		1


	//   ....[69]....
        /*0544*/ 	.word	0x000020a0
        /*0548*/ 	.word	0x000000ff
        /*054c*/ 	.word	0x000000a0
        /*0550*/ 	.short	0x010a
        /*0552*/ 	.byte	0x08
	.zero		1


	//   ....[70]....
        /*0554*/ 	.word	0x000021f0
        /*0558*/ 	.word	0x00000002
        /*055c*/ 	.word	0x00000160
        /*0560*/ 	.short	0x010a
        /*0562*/ 	.byte	0xff
	.zero		1


	//   ....[71]....
        /*0564*/ 	.word	0x000022b0
        /*0568*/ 	.word	0x00000002
        /*056c*/ 	.word	0x00000000
        /*0570*/ 	.short	0x0101
        /*0572*/ 	.byte	0xff
	.zero		1


	//   ....[72]....
        /*0574*/ 	.word	0x00002810
        /*0578*/ 	.word	0x000000ff
        /*057c*/ 	.word	0x00000000
        /*0580*/ 	.short	0x010a
        /*0582*/ 	.byte	0x05
	.zero		1


	//   ....[73]....
        /*0584*/ 	.word	0x000028a0
        /*0588*/ 	.word	0x000000ff
        /*058c*/ 	.word	0x00000000
        /*0590*/ 	.short	0x010a
        /*0592*/ 	.byte	0x05
	.zero		1


	//   ....[74]....
        /*0594*/ 	.word	0x00002930
        /*0598*/ 	.word	0x000000ff
        /*059c*/ 	.word	0x00000000
        /*05a0*/ 	.short	0x010a
        /*05a2*/ 	.byte	0x05
	.zero		1


	//   ....[75]....
        /*05a4*/ 	.word	0x000029c0
        /*05a8*/ 	.word	0x000000ff
        /*05ac*/ 	.word	0x00000000
        /*05b0*/ 	.short	0x010a
        /*05b2*/ 	.byte	0x05
	.zero		1


	//   ....[76]....
        /*05b4*/ 	.word	0x00002a50
        /*05b8*/ 	.word	0x000000ff
        /*05bc*/ 	.word	0x00000000
        /*05c0*/ 	.short	0x010a
        /*05c2*/ 	.byte	0x05
	.zero		1


	//   ....[77]....
        /*05c4*/ 	.word	0x00002ae0
        /*05c8*/ 	.word	0x000000ff
        /*05cc*/ 	.word	0x00000000
        /*05d0*/ 	.short	0x010a
        /*05d2*/ 	.byte	0x05
	.zero		1


	//   ....[78]....
        /*05d4*/ 	.word	0x00002b70
        /*05d8*/ 	.word	0x000000ff
        /*05dc*/ 	.word	0x00000000
        /*05e0*/ 	.short	0x010a
        /*05e2*/ 	.byte	0x05
	.zero		1


	//   ....[79]....
        /*05e4*/ 	.word	0x00002c00
        /*05e8*/ 	.word	0x000000ff
        /*05ec*/ 	.word	0x00000000
        /*05f0*/ 	.short	0x010a
        /*05f2*/ 	.byte	0x05
	.zero		1


	//   ....[80]....
        /*05f4*/ 	.word	0x00002c90
        /*05f8*/ 	.word	0x000000ff
        /*05fc*/ 	.word	0x00000000
        /*0600*/ 	.short	0x010a
        /*0602*/ 	.byte	0x05
	.zero		1


	//   ....[81]....
        /*0604*/ 	.word	0x00002d20
        /*0608*/ 	.word	0x000000ff
        /*060c*/ 	.word	0x00000000
        /*0610*/ 	.short	0x010a
        /*0612*/ 	.byte	0x05
	.zero		1


	//   ....[82]....
        /*0614*/ 	.word	0x00002db0
        /*0618*/ 	.word	0x000000ff
        /*061c*/ 	.word	0x00000000
        /*0620*/ 	.short	0x010a
        /*0622*/ 	.byte	0x05
	.zero		1


	//   ....[83]....
        /*0624*/ 	.word	0x00002e40
        /*0628*/ 	.word	0x000000ff
        /*062c*/ 	.word	0x00000000
        /*0630*/ 	.short	0x010a
        /*0632*/ 	.byte	0x05
	.zero		1


	//   ....[84]....
        /*0634*/ 	.word	0x00002ed0
        /*0638*/ 	.word	0x000000ff
        /*063c*/ 	.word	0x00000000
        /*0640*/ 	.short	0x010a
        /*0642*/ 	.byte	0x05
	.zero		1


	//   ....[85]....
        /*0644*/ 	.word	0x00002f60
        /*0648*/ 	.word	0x000000ff
        /*064c*/ 	.word	0x00000000
        /*0650*/ 	.short	0x010a
        /*0652*/ 	.byte	0x05
	.zero		1


	//   ....[86]....
        /*0654*/ 	.word	0x00002ff0
        /*0658*/ 	.word	0x000000ff
        /*065c*/ 	.word	0x00000000
        /*0660*/ 	.short	0x010a
        /*0662*/ 	.byte	0x05
	.zero		1


	//   ....[87]....
        /*0664*/ 	.word	0x00003080
        /*0668*/ 	.word	0x000000ff
        /*066c*/ 	.word	0x00000000
        /*0670*/ 	.short	0x010a
        /*0672*/ 	.byte	0x05
	.zero		1


	//   ....[88]....
        /*0674*/ 	.word	0x00003110
        /*0678*/ 	.word	0x000000ff
        /*067c*/ 	.word	0x00000000
        /*0680*/ 	.short	0x010a
        /*0682*/ 	.byte	0x05
	.zero		1


	//   ....[89]....
        /*0684*/ 	.word	0x000031a0
        /*0688*/ 	.word	0x000000ff
        /*068c*/ 	.word	0x00000000
        /*0690*/ 	.short	0x010a
        /*0692*/ 	.byte	0x05
	.zero		1


	//   ....[90]....
        /*0694*/ 	.word	0x00003230
        /*0698*/ 	.word	0x000000ff
        /*069c*/ 	.word	0x00000000
        /*06a0*/ 	.short	0x010a
        /*06a2*/ 	.byte	0x05
	.zero		1


	//   ....[91]....
        /*06a4*/ 	.word	0x000032d0
        /*06a8*/ 	.word	0x00000000
        /*06ac*/ 	.word	0x00000000
        /*06b0*/ 	.short	0x010a
        /*06b2*/ 	.byte	0xff
	.zero		1


	//   ....[92]....
        /*06b4*/ 	.word	0x00003400
        /*06b8*/ 	.word	0x00000000
        /*06bc*/ 	.word	0x000001c0
        /*06c0*/ 	.short	0x010a
        /*06c2*/ 	.byte	0xff
	.zero		1


	//   ....[93]....
        /*06c4*/ 	.word	0x00003470
        /*06c8*/ 	.word	0x00000004
        /*06cc*/ 	.word	0x00000000
        /*06d0*/ 	.short	0x0101
        /*06d2*/ 	.byte	0xff
	.zero		1


	//   ....[94]....
        /*06d4*/ 	.word	0x00003490
        /*06d8*/ 	.word	0x000000ff
        /*06dc*/ 	.word	0x00000170
        /*06e0*/ 	.short	0x010a
        /*06e2*/ 	.byte	0x05
	.zero		1


	//   ....[95]....
        /*06e4*/ 	.word	0x000035b0
        /*06e8*/ 	.word	0x00000000
        /*06ec*/ 	.word	0x00000160
        /*06f0*/ 	.short	0x010a
        /*06f2*/ 	.byte	0xff
	.zero		1


	//   ....[96]....
        /*06f4*/ 	.word	0x000036b0
        /*06f8*/ 	.word	0x00000000
        /*06fc*/ 	.word	0x00000000
        /*0700*/ 	.short	0x0101
        /*0702*/ 	.byte	0xff
	.zero		1


	//   ....[97]....
        /*0704*/ 	.word	0x00003740
        /*0708*/ 	.word	0x000000ff
        /*070c*/ 	.word	0x00000170
        /*0710*/ 	.short	0x0106
        /*0712*/ 	.byte	0x05
	.zero		1


	//   ....[98]....
        /*0714*/ 	.word	0x00003760
        /*0718*/ 	.word	0x000000ff
        /*071c*/ 	.word	0x00000170
        /*0720*/ 	.short	0x010a
        /*0722*/ 	.byte	0x05
	.zero		1


	//   ....[99]....
        /*0724*/ 	.word	0x000037f0
        /*0728*/ 	.word	0x000000ff
        /*072c*/ 	.word	0x00000170
        /*0730*/ 	.short	0x0106
        /*0732*/ 	.byte	0x04
	.zero		1


	//   ....[100]....
        /*0734*/ 	.word	0x00003830
        /*0738*/ 	.word	0x00000000
        /*073c*/ 	.word	0x00000170
        /*0740*/ 	.short	0x010a
        /*0742*/ 	.byte	0xff
	.zero		1


	//   ....[101]....
        /*0744*/ 	.word	0x00003a70
        /*0748*/ 	.word	0x000000ff
        /*074c*/ 	.word	0x00000008
        /*0750*/ 	.short	0x010a
        /*0752*/ 	.byte	0x06
	.zero		1


	//   ....[102]....
        /*0754*/ 	.word	0x00003a90
        /*0758*/ 	.word	0x000000ff
        /*075c*/ 	.word	0x00000008
        /*0760*/ 	.short	0x010a
        /*0762*/ 	.byte	0x06
	.zero		1


	//   ....[103]....
        /*0764*/ 	.word	0x00003c20
        /*0768*/ 	.word	0x000000ff
        /*076c*/ 	.word	0x00000008
        /*0770*/ 	.short	0x010a
        /*0772*/ 	.byte	0x06
	.zero		1


	//   ....[104]....
        /*0774*/ 	.word	0x00003c40
        /*0778*/ 	.word	0x000000ff
        /*077c*/ 	.word	0x00000008
        /*0780*/ 	.short	0x010a
        /*0782*/ 	.byte	0x06
	.zero		1


	//   ....[105]....
        /*0784*/ 	.word	0x00003d00
        /*0788*/ 	.word	0x000000ff
        /*078c*/ 	.word	0x00000000
        /*0790*/ 	.short	0x0101
        /*0792*/ 	.byte	0x07
	.zero		1


	//   ....[106]....
        /*0794*/ 	.word	0x00004000
        /*0798*/ 	.word	0x00000000
        /*079c*/ 	.word	0x00000160
        /*07a0*/ 	.short	0x010a
        /*07a2*/ 	.byte	0xff
	.zero		1


	//   ....[107]....
        /*07a4*/ 	.word	0x000040c0
        /*07a8*/ 	.word	0x00000000
        /*07ac*/ 	.word	0x00000000
        /*07b0*/ 	.short	0x0101
        /*07b2*/ 	.byte	0xff
	.zero		1


	//   ....[108]....
        /*07b4*/ 	.word	0x00004180
        /*07b8*/ 	.word	0x000000ff
        /*07bc*/ 	.word	0x00000000
        /*07c0*/ 	.short	0x010a
        /*07c2*/ 	.byte	0x06
	.zero		1


	//   ....[109]....
        /*07c4*/ 	.word	0x00004190
        /*07c8*/ 	.word	0x000000ff
        /*07cc*/ 	.word	0x000001a0
        /*07d0*/ 	.short	0x010a
        /*07d2*/ 	.byte	0x0a
	.zero		1


	//   ....[110]....
        /*07d4*/ 	.word	0x00004240
        /*07d8*/ 	.word	0x000000ff
        /*07dc*/ 	.word	0x00000000
        /*07e0*/ 	.short	0x010a
        /*07e2*/ 	.byte	0x09
	.zero		1


	//   ....[111]....
        /*07e4*/ 	.word	0x00004380
        /*07e8*/ 	.word	0x000000ff
        /*07ec*/ 	.word	0x00000000
        /*07f0*/ 	.short	0x010a
        /*07f2*/ 	.byte	0x06
	.zero		1


	//   ....[112]....
        /*07f4*/ 	.word	0x000045d0
        /*07f8*/ 	.word	0x000000ff
        /*07fc*/ 	.word	0x00000000
        /*0800*/ 	.short	0x010a
        /*0802*/ 	.byte	0x07
	.zero		1


	//   ....[113]....
        /*0804*/ 	.word	0x00004660
        /*0808*/ 	.word	0x000000ff
        /*080c*/ 	.word	0x00000000
        /*0810*/ 	.short	0x010a
        /*0812*/ 	.byte	0x07
	.zero		1


	//   ....[114]....
        /*0814*/ 	.word	0x000046f0
        /*0818*/ 	.word	0x000000ff
        /*081c*/ 	.word	0x00000000
        /*0820*/ 	.short	0x010a
        /*0822*/ 	.byte	0x07
	.zero		1


	//   ....[115]....
        /*0824*/ 	.word	0x00004790
        /*0828*/ 	.word	0x00000000
        /*082c*/ 	.word	0x00000000
        /*0830*/ 	.short	0x010a
        /*0832*/ 	.byte	0xff
	.zero		1


	//   ....[116]....
        /*0834*/ 	.word	0x000047d0
        /*0838*/ 	.word	0x00000000
        /*083c*/ 	.word	0x00000000
        /*0840*/ 	.short	0x010a
        /*0842*/ 	.byte	0xff
	.zero		1


	//   ....[117]....
        /*0844*/ 	.word	0x00004840
        /*0848*/ 	.word	0x000000ff
        /*084c*/ 	.word	0x00000000
        /*0850*/ 	.short	0x0101
        /*0852*/ 	.byte	0x05
	.zero		1


	//   ....[118]....
        /*0854*/ 	.word	0x00004880
        /*0858*/ 	.word	0x000000ff
        /*085c*/ 	.word	0x000001e0
        /*0860*/ 	.short	0x010a
        /*0862*/ 	.byte	0x08
	.zero		1


	//   ....[119]....
        /*0864*/ 	.word	0x000048d0
        /*0868*/ 	.word	0x000000ff
        /*086c*/ 	.word	0x00000000
        /*0870*/ 	.short	0x0101
        /*0872*/ 	.byte	0x05
	.zero		1


	//   ....[120]....
        /*0874*/ 	.word	0x00004ce0
        /*0878*/ 	.word	0x00000000
        /*087c*/ 	.word	0x00000160
        /*0880*/ 	.short	0x010a
        /*0882*/ 	.byte	0xff
	.zero		1


	//   ....[121]....
        /*0884*/ 	.word	0x00004dd0
        /*0888*/ 	.word	0x00000000
        /*088c*/ 	.word	0x00000000
        /*0890*/ 	.short	0x0101
        /*0892*/ 	.byte	0xff
	.zero		1


	//   ....[122]....
        /*0894*/ 	.word	0x000050f0
        /*0898*/ 	.word	0x000000ff
        /*089c*/ 	.word	0x00000158
        /*08a0*/ 	.short	0x010a
        /*08a2*/ 	.byte	0x06
	.zero		1


	//   ....[123]....
        /*08a4*/ 	.word	0x00005270
        /*08a8*/ 	.word	0x000000ff
        /*08ac*/ 	.word	0x00000148
        /*08b0*/ 	.short	0x010a
        /*08b2*/ 	.byte	0x06
	.zero		1


	//   ....[124]....
        /*08b4*/ 	.word	0x000055a0
        /*08b8*/ 	.word	0x000000ff
        /*08bc*/ 	.word	0x00000140
        /*08c0*/ 	.short	0x010b
        /*08c2*/ 	.byte	0x06
	.zero		1


	//   ....[125]....
        /*08c4*/ 	.word	0x000055c0
        /*08c8*/ 	.word	0x000000ff
        /*08cc*/ 	.word	0x00000000
        /*08d0*/ 	.short	0x0101
        /*08d2*/ 	.byte	0x25
	.zero		1


	//   ....[126]....
        /*08d4*/ 	.word	0x00005600
        /*08d8*/ 	.word	0x00000000
        /*08dc*/ 	.word	0x00000148
        /*08e0*/ 	.short	0x010a
        /*08e2*/ 	.byte	0xff
	.zero		1


	//   ....[127]....
        /*08e4*/ 	.word	0x00005930
        /*08e8*/ 	.word	0x00000000
        /*08ec*/ 	.word	0x00000160
        /*08f0*/ 	.short	0x010a
        /*08f2*/ 	.byte	0xff
	.zero		1


	//   ....[128]....
        /*08f4*/ 	.word	0x00005a40
        /*08f8*/ 	.word	0x00000000
        /*08fc*/ 	.word	0x00000000
        /*0900*/ 	.short	0x0101
        /*0902*/ 	.byte	0xff
	.zero		1


	//   ....[129]....
        /*0904*/ 	.word	0x000063e0
        /*0908*/ 	.word	0x000000ff
        /*090c*/ 	.word	0x00000140
        /*0910*/ 	.short	0x010a
        /*0912*/ 	.byte	0x2b
	.zero		1


	//   ....[130]....
        /*0914*/ 	.word	0x000063f0
        /*0918*/ 	.word	0x000000b5
        /*091c*/ 	.word	0x00000180
        /*0920*/ 	.short	0x010a
        /*0922*/ 	.byte	0xff
	.zero		1


	//   ....[131]....
        /*0924*/ 	.word	0x00006580
        /*0928*/ 	.word	0x000000ff
        /*092c*/ 	.word	0x00000140
        /*0930*/ 	.short	0x010a
        /*0932*/ 	.byte	0x2b
	.zero		1


	//   ....[132]....
        /*0934*/ 	.word	0x00006680
        /*0938*/ 	.word	0x000000ff
        /*093c*/ 	.word	0x00000000
        /*0940*/ 	.short	0x0101
        /*0942*/ 	.byte	0x04
	.zero		1


	//   ....[133]....
        /*0944*/ 	.word	0x000066e0
        /*0948*/ 	.word	0x000000b5
        /*094c*/ 	.word	0x00000180
        /*0950*/ 	.short	0x010a
        /*0952*/ 	.byte	0xff
	.zero		1


	//   ....[134]....
        /*0954*/ 	.word	0x00006980
        /*0958*/ 	.word	0x000000b5
        /*095c*/ 	.word	0x00000000
        /*0960*/ 	.short	0x0101
        /*0962*/ 	.byte	0xff
	.zero		1


	//   ....[135]....
        /*0964*/ 	.word	0x00007b40
        /*0968*/ 	.word	0x00000003
        /*096c*/ 	.word	0x000001d0
        /*0970*/ 	.short	0x010a
        /*0972*/ 	.byte	0xff
	.zero		1


	//   ....[136]....
        /*0974*/ 	.word	0x00007ba0
        /*0978*/ 	.word	0x00000002
        /*097c*/ 	.word	0x000000a0
        /*0980*/ 	.short	0x010a
        /*0982*/ 	.byte	0xff
	.zero		1


	//   ....[137]....
        /*0984*/ 	.word	0x00007c00
        /*0988*/ 	.word	0x00000002
        /*098c*/ 	.word	0x000000a0
        /*0990*/ 	.short	0x010a
        /*0992*/ 	.byte	0xff
	.zero		1


	//   ....[138]....
        /*0994*/ 	.word	0x00007c50
        /*0998*/ 	.word	0x00000002
        /*099c*/ 	.word	0x00000160
        /*09a0*/ 	.short	0x010a
        /*09a2*/ 	.byte	0xff
	.zero		1


	//   ....[139]....
        /*09a4*/ 	.word	0x00007cb0
        /*09a8*/ 	.word	0x00000000
        /*09ac*/ 	.word	0x00000000
        /*09b0*/ 	.short	0x010a
        /*09b2*/ 	.byte	0xff
	.zero		1


	//   ....[140]....
        /*09b4*/ 	.word	0x00007d10
        /*09b8*/ 	.word	0x00000000
        /*09bc*/ 	.word	0x00000000
        /*09c0*/ 	.short	0x010a
        /*09c2*/ 	.byte	0xff
	.zero		1


	//   ....[141]....
        /*09c4*/ 	.word	0x00007d70
        /*09c8*/ 	.word	0x00000000
        /*09cc*/ 	.word	0x00000000
        /*09d0*/ 	.short	0x010a
        /*09d2*/ 	.byte	0xff
	.zero		1


	//   ....[142]....
        /*09d4*/ 	.word	0x00007dd0
        /*09d8*/ 	.word	0x00000000
        /*09dc*/ 	.word	0x00000000
        /*09e0*/ 	.short	0x010a
        /*09e2*/ 	.byte	0xff
	.zero		1


	//   ....[143]....
        /*09e4*/ 	.word	0x00007e30
        /*09e8*/ 	.word	0x00000000
        /*09ec*/ 	.word	0x00000000
        /*09f0*/ 	.short	0x010a
        /*09f2*/ 	.byte	0xff
	.zero		1


	//   ....[144]....
        /*09f4*/ 	.word	0x00007e90
        /*09f8*/ 	.word	0x00000000
        /*09fc*/ 	.word	0x00000000
        /*0a00*/ 	.short	0x010a
        /*0a02*/ 	.byte	0xff
	.zero		1


	//   ....[145]....
        /*0a04*/ 	.word	0x00007ef0
        /*0a08*/ 	.word	0x00000000
        /*0a0c*/ 	.word	0x00000000
        /*0a10*/ 	.short	0x010a
        /*0a12*/ 	.byte	0xff
	.zero		1


	//   ....[146]....
        /*0a14*/ 	.word	0x00007f50
        /*0a18*/ 	.word	0x00000000
        /*0a1c*/ 	.word	0x00000000
        /*0a20*/ 	.short	0x010a
        /*0a22*/ 	.byte	0xff
	.zero		1


	//   ....[147]....
        /*0a24*/ 	.word	0x00007fb0
        /*0a28*/ 	.word	0x00000000
        /*0a2c*/ 	.word	0x00000000
        /*0a30*/ 	.short	0x010a
        /*0a32*/ 	.byte	0xff
	.zero		1


	//   ....[148]....
        /*0a34*/ 	.word	0x00008010
        /*0a38*/ 	.word	0x00000000
        /*0a3c*/ 	.word	0x00000000
        /*0a40*/ 	.short	0x010a
        /*0a42*/ 	.byte	0xff
	.zero		1


	//   ....[149]....
        /*0a44*/ 	.word	0x00008070
        /*0a48*/ 	.word	0x00000000
        /*0a4c*/ 	.word	0x00000000
        /*0a50*/ 	.short	0x010a
        /*0a52*/ 	.byte	0xff
	.zero		1


	//   ....[150]....
        /*0a54*/ 	.word	0x000080d0
        /*0a58*/ 	.word	0x00000000
        /*0a5c*/ 	.word	0x00000000
        /*0a60*/ 	.short	0x010a
        /*0a62*/ 	.byte	0xff
	.zero		1


	//   ....[151]....
        /*0a64*/ 	.word	0x00008130
        /*0a68*/ 	.word	0x00000000
        /*0a6c*/ 	.word	0x00000000
        /*0a70*/ 	.short	0x010a
        /*0a72*/ 	.byte	0xff
	.zero		1


	//   ....[152]....
        /*0a74*/ 	.word	0x00008190
        /*0a78*/ 	.word	0x00000000
        /*0a7c*/ 	.word	0x00000000
        /*0a80*/ 	.short	0x010a
        /*0a82*/ 	.byte	0xff
	.zero		1


	//   ....[153]....
        /*0a84*/ 	.word	0x000081f0
        /*0a88*/ 	.word	0x00000000
        /*0a8c*/ 	.word	0x00000000
        /*0a90*/ 	.short	0x010a
        /*0a92*/ 	.byte	0xff
	.zero		1


	//   ....[154]....
        /*0a94*/ 	.word	0x00008250
        /*0a98*/ 	.word	0x00000000
        /*0a9c*/ 	.word	0x00000000
        /*0aa0*/ 	.short	0x010a
        /*0aa2*/ 	.byte	0xff
	.zero		1


	//   ....[155]....
        /*0aa4*/ 	.word	0x000082b0
        /*0aa8*/ 	.word	0x00000000
        /*0aac*/ 	.word	0x00000000
        /*0ab0*/ 	.short	0x010a
        /*0ab2*/ 	.byte	0xff
	.zero		1


	//   ....[156]....
        /*0ab4*/ 	.word	0x00008310
        /*0ab8*/ 	.word	0x00000000
        /*0abc*/ 	.word	0x00000000
        /*0ac0*/ 	.short	0x010a
        /*0ac2*/ 	.byte	0xff
	.zero		1


	//   ....[157]....
        /*0ac4*/ 	.word	0x00008370
        /*0ac8*/ 	.word	0x00000000
        /*0acc*/ 	.word	0x00000000
        /*0ad0*/ 	.short	0x010a
        /*0ad2*/ 	.byte	0xff
	.zero		1


	//   ....[158]....
        /*0ad4*/ 	.word	0x000083c0
        /*0ad8*/ 	.word	0x00000000
        /*0adc*/ 	.word	0x000001c0
        /*0ae0*/ 	.short	0x010a
        /*0ae2*/ 	.byte	0xff
	.zero		1


	//   ....[159]....
        /*0ae4*/ 	.word	0x00008420
        /*0ae8*/ 	.word	0x00000000
        /*0aec*/ 	.word	0x00000170
        /*0af0*/ 	.short	0x010a
        /*0af2*/ 	.byte	0xff
	.zero		1


	//   ....[160]....
        /*0af4*/ 	.word	0x00008470
        /*0af8*/ 	.word	0x00000000
        /*0afc*/ 	.word	0x00000160
        /*0b00*/ 	.short	0x010a
        /*0b02*/ 	.byte	0xff
	.zero		1


	//   ....[161]....
        /*0b04*/ 	.word	0x000084d0
        /*0b08*/ 	.word	0x00000000
        /*0b0c*/ 	.word	0x00000170
        /*0b10*/ 	.short	0x010a
        /*0b12*/ 	.byte	0xff
	.zero		1


	//   ....[162]....
        /*0b14*/ 	.word	0x00008530
        /*0b18*/ 	.word	0x00000004
        /*0b1c*/ 	.word	0x00000008
        /*0b20*/ 	.short	0x010a
        /*0b22*/ 	.byte	0xff
	.zero		1


	//   ....[163]....
        /*0b24*/ 	.word	0x00008610
        /*0b28*/ 	.word	0x00000002
        /*0b2c*/ 	.word	0x00000008
        /*0b30*/ 	.short	0x010a
        /*0b32*/ 	.byte	0xff
	.zero		1


	//   ....[164]....
        /*0b34*/ 	.word	0x00008660
        /*0b38*/ 	.word	0x00000000
        /*0b3c*/ 	.word	0x00000160
        /*0b40*/ 	.short	0x010a
        /*0b42*/ 	.byte	0xff
	.zero		1


	//   ....[165]....
        /*0b44*/ 	.word	0x000086c0
        /*0b48*/ 	.word	0x00000000
        /*0b4c*/ 	.word	0x000001a0
        /*0b50*/ 	.short	0x010a
        /*0b52*/ 	.byte	0xff
	.zero		1


	//   ....[166]....
        /*0b54*/ 	.word	0x00008720
        /*0b58*/ 	.word	0x00000000
        /*0b5c*/ 	.word	0x00000000
        /*0b60*/ 	.short	0x010a
        /*0b62*/ 	.byte	0xff
	.zero		1


	//   ....[167]....
        /*0b64*/ 	.word	0x00008780
        /*0b68*/ 	.word	0x00000000
        /*0b6c*/ 	.word	0x00000000
        /*0b70*/ 	.short	0x010a
        /*0b72*/ 	.byte	0xff
	.zero		1


	//   ....[168]....
        /*0b74*/ 	.word	0x000087e0
        /*0b78*/ 	.word	0x00000000
        /*0b7c*/ 	.word	0x00000000
        /*0b80*/ 	.short	0x010a
        /*0b82*/ 	.byte	0xff
	.zero		1


	//   ....[169]....
        /*0b84*/ 	.word	0x00008840
        /*0b88*/ 	.word	0x00000000
        /*0b8c*/ 	.word	0x00000000
        /*0b90*/ 	.short	0x010a
        /*0b92*/ 	.byte	0xff
	.zero		1


	//   ....[170]....
        /*0b94*/ 	.word	0x000088a0
        /*0b98*/ 	.word	0x00000000
        /*0b9c*/ 	.word	0x000001e0
        /*0ba0*/ 	.short	0x010a
        /*0ba2*/ 	.byte	0xff
	.zero		1


	//   ....[171]....
        /*0ba4*/ 	.word	0x000088f0
        /*0ba8*/ 	.word	0x00000000
        /*0bac*/ 	.word	0x00000160
        /*0bb0*/ 	.short	0x010a
        /*0bb2*/ 	.byte	0xff
	.zero		1


	//   ....[172]....
        /*0bb4*/ 	.word	0x00008950
        /*0bb8*/ 	.word	0x00000000
        /*0bbc*/ 	.word	0x00000158
        /*0bc0*/ 	.short	0x010a
        /*0bc2*/ 	.byte	0xff
	.zero		1


	//   ....[173]....
        /*0bc4*/ 	.word	0x000089b0
        /*0bc8*/ 	.word	0x00000003
        /*0bcc*/ 	.word	0x00000148
        /*0bd0*/ 	.short	0x010a
        /*0bd2*/ 	.byte	0xff
	.zero		1


	//   ....[174]....
        /*0bd4*/ 	.word	0x00008a00
        /*0bd8*/ 	.word	0x00000000
        /*0bdc*/ 	.word	0x00000160
        /*0be0*/ 	.short	0x010a
        /*0be2*/ 	.byte	0xff
	.zero		1


	//   ....[175]....
        /*0be4*/ 	.word	0x00008a60
        /*0be8*/ 	.word	0x00000000
        /*0bec*/ 	.word	0x00000140
        /*0bf0*/ 	.short	0x010a
        /*0bf2*/ 	.byte	0xff
	.zero		1


	//   ....[176]....
        /*0bf4*/ 	.word	0x00008ab0
        /*0bf8*/ 	.word	0x000000b5
        /*0bfc*/ 	.word	0x00000180
        /*0c00*/ 	.short	0x010a
        /*0c02*/ 	.byte	0xff
	.zero		1


	//----- nvinfo : EIATTR_NUM_MBARRIERS
	.align		4
.L_47:
        /*0c04*/ 	.byte	0x03, 0x38
        /*0c06*/ 	.short	0x003d


	//----- nvinfo : EIATTR_EXIT_INSTR_OFFSETS
	.align		4
        /*0c08*/ 	.byte	0x04, 0x1c
        /*0c0a*/ 	.short	(.L_49 - .L_48)


	//   ....[0]....
.L_48:
        /*0c0c*/ 	.word	0x00003300


	//   ....[1]....
        /*0c10*/ 	.word	0x00003800


	//   ....[2]....
        /*0c14*/ 	.word	0x00003860


	//   ....[3]....
        /*0c18*/ 	.word	0x00004b00


	//   ....[4]....
        /*0c1c*/ 	.word	0x00005630


	//   ....[5]....
        /*0c20*/ 	.word	0x00005670


	//   ....[6]....
        /*0c24*/ 	.word	0x00007b30


	//----- nvinfo : EIATTR_MAX_THREADS
	.align		4
.L_49:
        /*0c28*/ 	.byte	0x04, 0x05
        /*0c2a*/ 	.short	(.L_51 - .L_50)
.L_50:
        /*0c2c*/ 	.word	0x00000100
        /*0c30*/ 	.word	0x00000001
        /*0c34*/ 	.word	0x00000001


	//----- nvinfo : EIATTR_CRS_STACK_SIZE
	.align		4
.L_51:
        /*0c38*/ 	.byte	0x04, 0x1e
        /*0c3a*/ 	.short	(.L_53 - .L_52)
.L_52:
        /*0c3c*/ 	.word	0x00000000


	//----- nvinfo : EIATTR_CBANK_PARAM_SIZE
	.align		4
.L_53:
        /*0c40*/ 	.byte	0x03, 0x19
        /*0c42*/ 	.short	0x0800


	//----- nvinfo : EIATTR_PARAM_CBANK
	.align		4
        /*0c44*/ 	.byte	0x04, 0x0a
        /*0c46*/ 	.short	(.L_55 - .L_54)
	.align		4
.L_54:
        /*0c48*/ 	.word	index@(.nv.constant0._ZN7cutlass13device_kernelINS_4gemm6kernel13GemmUniversalIN4cute5tupleIJiiiiEEENS1_10collective13CollectiveMmaINS1_35MainloopSm100TmaUmmaWarpSpecializedILi20ELi2ELi4ENS5_IJNS4_1CILi2EEENSA_ILi1EEESC_EEEEENS5_IJNSA_ILi256EEENSA_ILi64EEESG_EEENS_12float_e5m2_tENS5_IJlSC_lEEESI_SJ_NS4_8TiledMMAINS4_8MMA_AtomIJNS4_10MMA_TraitsINS4_25SM100_MMA_F8F6F4_2x1SM_SSEJSI_SI_fSF_SG_NS4_17integral_constantINS4_4UMMA5MajorELSQ_0EEESR_NSO_INSP_7ScaleInELSS_0EEEST_EEEEEENS4_6LayoutINS5_IJSC_SC_SC_EEENS5_IJNSA_ILi0EEESY_SY_EEEEENS5_IJNS4_10UnderscoreES11_S11_EEEEENS4_18SM100_TMA_2SM_LOADENS4_14ComposedLayoutINS4_7SwizzleILi2ELi4ELi3EEENS4_18smem_ptr_flag_bitsILi8EEENSW_INS5_IJNSA_ILi8EEESG_EEENS5_IJSG_SC_EEEEEEEvNS4_8identityES14_S1E_vS1F_EENS_8epilogue10collective18CollectiveEpilogueINS1H_23Sm100TmaWarpSpecializedILi1ELi1ELi64ELb0ELb0EEEJNS5_IJNSA_ILi128EEESG_SG_EEENS5_IJNSW_IS1M_SC_EENSW_ISG_SC_EEEEESI_SJ_SI_SJ_NS1H_6fusion15FusionCallbacksIS1L_NS1R_17LinearCombinationISI_fSI_fLNS_15FloatRoundStyleE2EEES1N_S1Q_JEEENS4_5SM1004TMEM4LOAD26SM100_TMEM_LOAD_32dp32b64xENS4_13SM90_TMA_LOADES1E_NS4_39AutoVectorizingCopyWithAssumedAlignmentILi128EEENS4_14SM90_TMA_STOREES1E_S23_S23_EEEvvEEEEvNT_6ParamsE)
        /*0c4c*/ 	.short	0x0380
        /*0c4e*/ 	.short	0x0800


	//----- nvinfo : EIATTR_SW_WAR
	.align		4
.L_55:
        /*0c50*/ 	.byte	0x04, 0x36
        /*0c52*/ 	.short	(.L_57 - .L_56)
.L_56:
        /*0c54*/ 	.word	0x00000008
.L_57:


//--------------------- .nv.callgraph             --------------------------
	.section	.nv.callgraph,"",@"SHT_CUDA_CALLGRAPH"
	.align	4
	.sectionentsize	8
	.align		4
        /*0000*/ 	.word	0x00000000
	.align		4
        /*0004*/ 	.word	0xffffffff
	.align		4
        /*0008*/ 	.word	index@(_ZN7cutlass13device_kernelINS_4gemm6kernel13GemmUniversalIN4cute5tupleIJiiiiEEENS1_10collective13CollectiveMmaINS1_35MainloopSm100TmaUmmaWarpSpecializedILi20ELi2ELi4ENS5_IJNS4_1CILi2EEENSA_ILi1EEESC_EEEEENS5_IJNSA_ILi256EEENSA_ILi64EEESG_EEENS_12float_e5m2_tENS5_IJlSC_lEEESI_SJ_NS4_8TiledMMAINS4_8MMA_AtomIJNS4_10MMA_TraitsINS4_25SM100_MMA_F8F6F4_2x1SM_SSEJSI_SI_fSF_SG_NS4_17integral_constantINS4_4UMMA5MajorELSQ_0EEESR_NSO_INSP_7ScaleInELSS_0EEEST_EEEEEENS4_6LayoutINS5_IJSC_SC_SC_EEENS5_IJNSA_ILi0EEESY_SY_EEEEENS5_IJNS4_10UnderscoreES11_S11_EEEEENS4_18SM100_TMA_2SM_LOADENS4_14ComposedLayoutINS4_7SwizzleILi2ELi4ELi3EEENS4_18smem_ptr_flag_bitsILi8EEENSW_INS5_IJNSA_ILi8EEESG_EEENS5_IJSG_SC_EEEEEEEvNS4_8identityES14_S1E_vS1F_EENS_8epilogue10collective18CollectiveEpilogueINS1H_23Sm100TmaWarpSpecializedILi1ELi1ELi64ELb0ELb0EEEJNS5_IJNSA_ILi128EEESG_SG_EEENS5_IJNSW_IS1M_SC_EENSW_ISG_SC_EEEEESI_SJ_SI_SJ_NS1H_6fusion15FusionCallbacksIS1L_NS1R_17LinearCombinationISI_fSI_fLNS_15FloatRoundStyleE2EEES1N_S1Q_JEEENS4_5SM1004TMEM4LOAD26SM100_TMEM_LOAD_32dp32b64xENS4_13SM90_TMA_LOADES1E_NS4_39AutoVectorizingCopyWithAssumedAlignmentILi128EEENS4_14SM90_TMA_STOREES1E_S23_S23_EEEvvEEEEvNT_6ParamsE)
	.align		4
        /*000c*/ 	.word	index@(__assertfail)
	.align		4
        /*0010*/ 	.word	0x00000000
	.align		4
        /*0014*/ 	.word	0xfffffffe
	.align		4
        /*0018*/ 	.word	0x00000000
	.align		4
        /*001c*/ 	.word	0xfffffffd
	.align		4
        /*0020*/ 	.word	0x00000000
	.align		4
        /*0024*/ 	.word	0xfffffffc


//--------------------- .nv.constant4             --------------------------
	.section	.nv.constant4,"a",@progbits
	.align	8
	.align		8
.nv.constant4:
        /*0000*/ 	.dword	__assertfail
	.align		8
        /*0008*/ 	.dword	__unnamed_1
	.align		8
        /*0010*/ 	.dword	__unnamed_2
	.align		8
        /*0018*/ 	.dword	_ZN40_INTERNAL_4c933c40_4_k_cu_ec2c1097_268114cuda3std3__45__cpo5beginE
	.align		8
        /*0020*/ 	.dword	_ZN40_INTERNAL_4c933c40_4_k_cu_ec2c1097_268114cuda3std3__45__cpo3endE
	.align		8
        /*0028*/ 	.dword	_ZN40_INTERNAL_4c933c40_4_k_cu_ec2c1097_268114cuda3std3__45__cpo6cbeginE
	.align		8
        /*0030*/ 	.dword	_ZN40_INTERNAL_4c933c40_4_k_cu_ec2c1097_268114cuda3std3__45__cpo4cendE
	.align		8
        /*0038*/ 	.dword	_ZN40_INTERNAL_4c933c40_4_k_cu_ec2c1097_268114cuda3std3__442_GLOBAL__N__4c933c40_4_k_cu_ec2c1097_268116ignoreE
	.align		8
        /*0040*/ 	.dword	_ZN40_INTERNAL_4c933c40_4_k_cu_ec2c1097_268114cuda3std3__419piecewise_constructE
	.align		8
        /*0048*/ 	.dword	_ZN40_INTERNAL_4c933c40_4_k_cu_ec2c1097_268114cuda3std3__48in_placeE
	.align		8
        /*0050*/ 	.dword	_ZN40_INTERNAL_4c933c40_4_k_cu_ec2c1097_268114cuda3std6ranges3__45__cpo4swapE
	.align		8
        /*0058*/ 	.dword	_ZN40_INTERNAL_4c933c40_4_k_cu_ec2c1097_268114cuda3std6ranges3__45__cpo9iter_moveE
	.align		8
        /*0060*/ 	.dword	_ZN40_INTERNAL_4c933c40_4_k_cu_ec2c1097_268114cute7productE
	.align		8
        /*0068*/ 	.dword	_ZN40_INTERNAL_4c933c40_4_k_cu_ec2c1097_268114cute1_E
	.align		8
        /*0070*/ 	.dword	$str$25
	.align		8
        /*0078*/ 	.dword	$str$26
	.align		8
        /*0080*/ 	.dword	$str$27
	.align		8
        /*0088*/ 	.dword	$str$28


//--------------------- .text._ZN7cutlass13device_kernelINS_4gemm6kernel13GemmUniversalIN4cute5tupleIJiiiiEEENS1_10collective13CollectiveMmaINS1_35MainloopSm100TmaUmmaWarpSpecializedILi20ELi2ELi4ENS5_IJNS4_1CILi2EEENSA_ILi1EEESC_EEEEENS5_IJNSA_ILi256EEENSA_ILi64EEESG_EEENS_12float_e5m2_tENS5_IJlSC_lEEESI_SJ_NS4_8TiledMMAINS4_8MMA_AtomIJNS4_10MMA_TraitsINS4_25SM100_MMA_F8F6F4_2x1SM_SSEJSI_SI_fSF_SG_NS4_17integral_constantINS4_4UMMA5MajorELSQ_0EEESR_NSO_INSP_7ScaleInELSS_0EEEST_EEEEEENS4_6LayoutINS5_IJSC_SC_SC_EEENS5_IJNSA_ILi0EEESY_SY_EEEEENS5_IJNS4_10UnderscoreES11_S11_EEEEENS4_18SM100_TMA_2SM_LOADENS4_14ComposedLayoutINS4_7SwizzleILi2ELi4ELi3EEENS4_18smem_ptr_flag_bitsILi8EEENSW_INS5_IJNSA_ILi8EEESG_EEENS5_IJSG_SC_EEEEEEEvNS4_8identityES14_S1E_vS1F_EENS_8epilogue10collective18CollectiveEpilogueINS1H_23Sm100TmaWarpSpecializedILi1ELi1ELi64ELb0ELb0EEEJNS5_IJNSA_ILi128EEESG_SG_EEENS5_IJNSW_IS1M_SC_EENSW_ISG_SC_EEEEESI_SJ_SI_SJ_NS1H_6fusion15FusionCallbacksIS1L_NS1R_17LinearCombinationISI_fSI_fLNS_15FloatRoundStyleE2EEES1N_S1Q_JEEENS4_5SM1004TMEM4LOAD26SM100_TMEM_LOAD_32dp32b64xENS4_13SM90_TMA_LOADES1E_NS4_39AutoVectorizingCopyWithAssumedAlignmentILi128EEENS4_14SM90_TMA_STOREES1E_S23_S23_EEEvvEEEEvNT_6ParamsE --------------------------
	.section	.text._ZN7cutlass13device_kernelINS_4gemm6kernel13GemmUniversalIN4cute5tupleIJiiiiEEENS1_10collective13CollectiveMmaINS1_35MainloopSm100TmaUmmaWarpSpecializedILi20ELi2ELi4ENS5_IJNS4_1CILi2EEENSA_ILi1EEESC_EEEEENS5_IJNSA_ILi256EEENSA_ILi64EEESG_EEENS_12float_e5m2_tENS5_IJlSC_lEEESI_SJ_NS4_8TiledMMAINS4_8MMA_AtomIJNS4_10MMA_TraitsINS4_25SM100_MMA_F8F6F4_2x1SM_SSEJSI_SI_fSF_SG_NS4_17integral_constantINS4_4UMMA5MajorELSQ_0EEESR_NSO_INSP_7ScaleInELSS_0EEEST_EEEEEENS4_6LayoutINS5_IJSC_SC_SC_EEENS5_IJNSA_ILi0EEESY_SY_EEEEENS5_IJNS4_10UnderscoreES11_S11_EEEEENS4_18SM100_TMA_2SM_LOADENS4_14ComposedLayoutINS4_7SwizzleILi2ELi4ELi3EEENS4_18smem_ptr_flag_bitsILi8EEENSW_INS5_IJNSA_ILi8EEESG_EEENS5_IJSG_SC_EEEEEEEvNS4_8identityES14_S1E_vS1F_EENS_8epilogue10collective18CollectiveEpilogueINS1H_23Sm100TmaWarpSpecializedILi1ELi1ELi64ELb0ELb0EEEJNS5_IJNSA_ILi128EEESG_SG_EEENS5_IJNSW_IS1M_SC_EENSW_ISG_SC_EEEEESI_SJ_SI_SJ_NS1H_6fusion15FusionCallbacksIS1L_NS1R_17LinearCombinationISI_fSI_fLNS_15FloatRoundStyleE2EEES1N_S1Q_JEEENS4_5SM1004TMEM4LOAD26SM100_TMEM_LOAD_32dp32b64xENS4_13SM90_TMA_LOADES1E_NS4_39AutoVectorizingCopyWithAssumedAlignmentILi128EEENS4_14SM90_TMA_STOREES1E_S23_S23_EEEvvEEEEvNT_6ParamsE,"ax",@progbits
	.align	128
.text._ZN7cutlass13device_kernelINS_4gemm6kernel13GemmUniversalIN4cute5tupleIJiiiiEEENS1_10collective13CollectiveMmaINS1_35MainloopSm100TmaUmmaWarpSpecializedILi20ELi2ELi4ENS5_IJNS4_1CILi2EEENSA_ILi1EEESC_EEEEENS5_IJNSA_ILi256EEENSA_ILi64EEESG_EEENS_12float_e5m2_tENS5_IJlSC_lEEESI_SJ_NS4_8TiledMMAINS4_8MMA_AtomIJNS4_10MMA_TraitsINS4_25SM100_MMA_F8F6F4_2x1SM_SSEJSI_SI_fSF_SG_NS4_17integral_constantINS4_4UMMA5MajorELSQ_0EEESR_NSO_INSP_7ScaleInELSS_0EEEST_EEEEEENS4_6LayoutINS5_IJSC_SC_SC_EEENS5_IJNSA_ILi0EEESY_SY_EEEEENS5_IJNS4_10UnderscoreES11_S11_EEEEENS4_18SM100_TMA_2SM_LOADENS4_14ComposedLayoutINS4_7SwizzleILi2ELi4ELi3EEENS4_18smem_ptr_flag_bitsILi8EEENSW_INS5_IJNSA_ILi8EEESG_EEENS5_IJSG_SC_EEEEEEEvNS4_8identityES14_S1E_vS1F_EENS_8epilogue10collective18CollectiveEpilogueINS1H_23Sm100TmaWarpSpecializedILi1ELi1ELi64ELb0ELb0EEEJNS5_IJNSA_ILi128EEESG_SG_EEENS5_IJNSW_IS1M_SC_EENSW_ISG_SC_EEEEESI_SJ_SI_SJ_NS1H_6fusion15FusionCallbacksIS1L_NS1R_17LinearCombinationISI_fSI_fLNS_15FloatRoundStyleE2EEES1N_S1Q_JEEENS4_5SM1004TMEM4LOAD26SM100_TMEM_LOAD_32dp32b64xENS4_13SM90_TMA_LOADES1E_NS4_39AutoVectorizingCopyWithAssumedAlignmentILi128EEENS4_14SM90_TMA_STOREES1E_S23_S23_EEEvvEEEEvNT_6ParamsE:
        .type           _ZN7cutlass13device_kernelINS_4gemm6kernel13GemmUniversalIN4cute5tupleIJiiiiEEENS1_10collective13CollectiveMmaINS1_35MainloopSm100TmaUmmaWarpSpecializedILi20ELi2ELi4ENS5_IJNS4_1CILi2EEENSA_ILi1EEESC_EEEEENS5_IJNSA_ILi256EEENSA_ILi64EEESG_EEENS_12float_e5m2_tENS5_IJlSC_lEEESI_SJ_NS4_8TiledMMAINS4_8MMA_AtomIJNS4_10MMA_TraitsINS4_25SM100_MMA_F8F6F4_2x1SM_SSEJSI_SI_fSF_SG_NS4_17integral_constantINS4_4UMMA5MajorELSQ_0EEESR_NSO_INSP_7ScaleInELSS_0EEEST_EEEEEENS4_6LayoutINS5_IJSC_SC_SC_EEENS5_IJNSA_ILi0EEESY_SY_EEEEENS5_IJNS4_10UnderscoreES11_S11_EEEEENS4_18SM100_TMA_2SM_LOADENS4_14ComposedLayoutINS4_7SwizzleILi2ELi4ELi3EEENS4_18smem_ptr_flag_bitsILi8EEENSW_INS5_IJNSA_ILi8EEESG_EEENS5_IJSG_SC_EEEEEEEvNS4_8identityES14_S1E_vS1F_EENS_8epilogue10collective18CollectiveEpilogueINS1H_23Sm100TmaWarpSpecializedILi1ELi1ELi64ELb0ELb0EEEJNS5_IJNSA_ILi128EEESG_SG_EEENS5_IJNSW_IS1M_SC_EENSW_ISG_SC_EEEEESI_SJ_SI_SJ_NS1H_6fusion15FusionCallbacksIS1L_NS1R_17LinearCombinationISI_fSI_fLNS_15FloatRoundStyleE2EEES1N_S1Q_JEEENS4_5SM1004TMEM4LOAD26SM100_TMEM_LOAD_32dp32b64xENS4_13SM90_TMA_LOADES1E_NS4_39AutoVectorizingCopyWithAssumedAlignmentILi128EEENS4_14SM90_TMA_STOREES1E_S23_S23_EEEvvEEEEvNT_6ParamsE,@function
        .size           _ZN7cutlass13device_kernelINS_4gemm6kernel13GemmUniversalIN4cute5tupleIJiiiiEEENS1_10collective13CollectiveMmaINS1_35MainloopSm100TmaUmmaWarpSpecializedILi20ELi2ELi4ENS5_IJNS4_1CILi2EEENSA_ILi1EEESC_EEEEENS5_IJNSA_ILi256EEENSA_ILi64EEESG_EEENS_12float_e5m2_tENS5_IJlSC_lEEESI_SJ_NS4_8TiledMMAINS4_8MMA_AtomIJNS4_10MMA_TraitsINS4_25SM100_MMA_F8F6F4_2x1SM_SSEJSI_SI_fSF_SG_NS4_17integral_constantINS4_4UMMA5MajorELSQ_0EEESR_NSO_INSP_7ScaleInELSS_0EEEST_EEEEEENS4_6LayoutINS5_IJSC_SC_SC_EEENS5_IJNSA_ILi0EEESY_SY_EEEEENS5_IJNS4_10UnderscoreES11_S11_EEEEENS4_18SM100_TMA_2SM_LOADENS4_14ComposedLayoutINS4_7SwizzleILi2ELi4ELi3EEENS4_18smem_ptr_flag_bitsILi8EEENSW_INS5_IJNSA_ILi8EEESG_EEENS5_IJSG_SC_EEEEEEEvNS4_8identityES14_S1E_vS1F_EENS_8epilogue10collective18CollectiveEpilogueINS1H_23Sm100TmaWarpSpecializedILi1ELi1ELi64ELb0ELb0EEEJNS5_IJNSA_ILi128EEESG_SG_EEENS5_IJNSW_IS1M_SC_EENSW_ISG_SC_EEEEESI_SJ_SI_SJ_NS1H_6fusion15FusionCallbacksIS1L_NS1R_17LinearCombinationISI_fSI_fLNS_15FloatRoundStyleE2EEES1N_S1Q_JEEENS4_5SM1004TMEM4LOAD26SM100_TMEM_LOAD_32dp32b64xENS4_13SM90_TMA_LOADES1E_NS4_39AutoVectorizingCopyWithAssumedAlignmentILi128EEENS4_14SM90_TMA_STOREES1E_S23_S23_EEEvvEEEEvNT_6ParamsE,(.L_x_198 - _ZN7cutlass13device_kernelINS_4gemm6kernel13GemmUniversalIN4cute5tupleIJiiiiEEENS1_10collective13CollectiveMmaINS1_35MainloopSm100TmaUmmaWarpSpecializedILi20ELi2ELi4ENS5_IJNS4_1CILi2EEENSA_ILi1EEESC_EEEEENS5_IJNSA_ILi256EEENSA_ILi64EEESG_EEENS_12float_e5m2_tENS5_IJlSC_lEEESI_SJ_NS4_8TiledMMAINS4_8MMA_AtomIJNS4_10MMA_TraitsINS4_25SM100_MMA_F8F6F4_2x1SM_SSEJSI_SI_fSF_SG_NS4_17integral_constantINS4_4UMMA5MajorELSQ_0EEESR_NSO_INSP_7ScaleInELSS_0EEEST_EEEEEENS4_6LayoutINS5_IJSC_SC_SC_EEENS5_IJNSA_ILi0EEESY_SY_EEEEENS5_IJNS4_10UnderscoreES11_S11_EEEEENS4_18SM100_TMA_2SM_LOADENS4_14ComposedLayoutINS4_7SwizzleILi2ELi4ELi3EEENS4_18smem_ptr_flag_bitsILi8EEENSW_INS5_IJNSA_ILi8EEESG_EEENS5_IJSG_SC_EEEEEEEvNS4_8identityES14_S1E_vS1F_EENS_8epilogue10collective18CollectiveEpilogueINS1H_23Sm100TmaWarpSpecializedILi1ELi1ELi64ELb0ELb0EEEJNS5_IJNSA_ILi128EEESG_SG_EEENS5_IJNSW_IS1M_SC_EENSW_ISG_SC_EEEEESI_SJ_SI_SJ_NS1H_6fusion15FusionCallbacksIS1L_NS1R_17LinearCombinationISI_fSI_fLNS_15FloatRoundStyleE2EEES1N_S1Q_JEEENS4_5SM1004TMEM4LOAD26SM100_TMEM_LOAD_32dp32b64xENS4_13SM90_TMA_LOADES1E_NS4_39AutoVectorizingCopyWithAssumedAlignmentILi128EEENS4_14SM90_TMA_STOREES1E_S23_S23_EEEvvEEEEvNT_6ParamsE)
        .other          _ZN7cutlass13device_kernelINS_4gemm6kernel13GemmUniversalIN4cute5tupleIJiiiiEEENS1_10collective13CollectiveMmaINS1_35MainloopSm100TmaUmmaWarpSpecializedILi20ELi2ELi4ENS5_IJNS4_1CILi2EEENSA_ILi1EEESC_EEEEENS5_IJNSA_ILi256EEENSA_ILi64EEESG_EEENS_12float_e5m2_tENS5_IJlSC_lEEESI_SJ_NS4_8TiledMMAINS4_8MMA_AtomIJNS4_10MMA_TraitsINS4_25SM100_MMA_F8F6F4_2x1SM_SSEJSI_SI_fSF_SG_NS4_17integral_constantINS4_4UMMA5MajorELSQ_0EEESR_NSO_INSP_7ScaleInELSS_0EEEST_EEEEEENS4_6LayoutINS5_IJSC_SC_SC_EEENS5_IJNSA_ILi0EEESY_SY_EEEEENS5_IJNS4_10UnderscoreES11_S11_EEEEENS4_18SM100_TMA_2SM_LOADENS4_14ComposedLayoutINS4_7SwizzleILi2ELi4ELi3EEENS4_18smem_ptr_flag_bitsILi8EEENSW_INS5_IJNSA_ILi8EEESG_EEENS5_IJSG_SC_EEEEEEEvNS4_8identityES14_S1E_vS1F_EENS_8epilogue10collective18CollectiveEpilogueINS1H_23Sm100TmaWarpSpecializedILi1ELi1ELi64ELb0ELb0EEEJNS5_IJNSA_ILi128EEESG_SG_EEENS5_IJNSW_IS1M_SC_EENSW_ISG_SC_EEEEESI_SJ_SI_SJ_NS1H_6fusion15FusionCallbacksIS1L_NS1R_17LinearCombinationISI_fSI_fLNS_15FloatRoundStyleE2EEES1N_S1Q_JEEENS4_5SM1004TMEM4LOAD26SM100_TMEM_LOAD_32dp32b64xENS4_13SM90_TMA_LOADES1E_NS4_39AutoVectorizingCopyWithAssumedAlignmentILi128EEENS4_14SM90_TMA_STOREES1E_S23_S23_EEEvvEEEEvNT_6ParamsE,@"STO_CUDA_ENTRY STV_DEFAULT"
_ZN7cutlass13device_kernelINS_4gemm6kernel13GemmUniversalIN4cute5tupleIJiiiiEEENS1_10collective13CollectiveMmaINS1_35MainloopSm100TmaUmmaWarpSpecializedILi20ELi2ELi4ENS5_IJNS4_1CILi2EEENSA_ILi1EEESC_EEEEENS5_IJNSA_ILi256EEENSA_ILi64EEESG_EEENS_12float_e5m2_tENS5_IJlSC_lEEESI_SJ_NS4_8TiledMMAINS4_8MMA_AtomIJNS4_10MMA_TraitsINS4_25SM100_MMA_F8F6F4_2x1SM_SSEJSI_SI_fSF_SG_NS4_17integral_constantINS4_4UMMA5MajorELSQ_0EEESR_NSO_INSP_7ScaleInELSS_0EEEST_EEEEEENS4_6LayoutINS5_IJSC_SC_SC_EEENS5_IJNSA_ILi0EEESY_SY_EEEEENS5_IJNS4_10UnderscoreES11_S11_EEEEENS4_18SM100_TMA_2SM_LOADENS4_14ComposedLayoutINS4_7SwizzleILi2ELi4ELi3EEENS4_18smem_ptr_flag_bitsILi8EEENSW_INS5_IJNSA_ILi8EEESG_EEENS5_IJSG_SC_EEEEEEEvNS4_8identityES14_S1E_vS1F_EENS_8epilogue10collective18CollectiveEpilogueINS1H_23Sm100TmaWarpSpecializedILi1ELi1ELi64ELb0ELb0EEEJNS5_IJNSA_ILi128EEESG_SG_EEENS5_IJNSW_IS1M_SC_EENSW_ISG_SC_EEEEESI_SJ_SI_SJ_NS1H_6fusion15FusionCallbacksIS1L_NS1R_17LinearCombinationISI_fSI_fLNS_15FloatRoundStyleE2EEES1N_S1Q_JEEENS4_5SM1004TMEM4LOAD26SM100_TMEM_LOAD_32dp32b64xENS4_13SM90_TMA_LOADES1E_NS4_39AutoVectorizingCopyWithAssumedAlignmentILi128EEENS4_14SM90_TMA_STOREES1E_S23_S23_EEEvvEEEEvNT_6ParamsE:
[----:B------:R-:W1:Y:S01]  /*0000*/  LDC R1, c[0x0][0x37c] ;  /* 0x0000df00ff017b82 */ /* 0x000e620000000800 */
[----:B------:R-:W2:Y:S01]  /*0010*/  S2R R166, SR_TID.X ;  /* 0x0000000000a67919 */ /* 0x000ea20000002100 */
[----:B------:R-:W3:Y:S06]  /*0020*/  LDCU.64 UR6, c[0x0][0x890] ;  /* 0x00011200ff0677ac */ /* 0x000eec0008000a00 */
[----:B------:R-:W4:Y:S01]  /*0030*/  S2UR UR37, SR_CgaCtaId ;  /* 0x00000000002579c3 */ /* 0x000f220000008800 */
[----:B------:R-:W-:Y:S02]  /*0040*/  PRMT R165, RZ, 0x7610, R165 ;  /* 0x00007610ffa57816 */ /* 0x000fe400000000a5 */
[----:B------:R-:W-:Y:S01]  /*0050*/  ELECT P1, URZ, PT ;  /* 0x0000000000ff782f */ /* 0x000fe20003820000 */
[----:B------:R-:W1:Y:S01]  /*0060*/  LDCU.64 UR40, c[0x0][0x358] ;  /* 0x00006b00ff2877ac */ /* 0x000e620008000a00 */
[----:B---3--:R-:W-:-:S04]  /*0070*/  UISETP.NE.U32.AND UP0, UPT, UR6, URZ, UPT ;  /* 0x000000ff0600728c */ /* 0x008fc8000bf05070 */
[----:B------:R-:W-:Y:S02]  /*0080*/  UISETP.NE.AND.EX UP0, UPT, UR7, URZ, UPT, UP0 ;  /* 0x000000ff0700728c */ /* 0x000fe4000bf05300 */
[----:B----4-:R-:W-:Y:S02]  /*0090*/  ULOP3.LUT UR5, UR37, 0x1, URZ, 0xc0, !UPT ;  /* 0x0000000125057892 */ /* 0x010fe4000f8ec0ff */
[----:B------:R-:W-:Y:S01]  /*00a0*/  ULOP3.LUT UR4, UR37, 0x1, URZ, 0x3c, !UPT ;  /* 0x0000000125047892 */ /* 0x000fe2000f8e3cff */
[----:B--2---:R-:W-:-:S05]  /*00b0*/  SHF.R.U32.HI R169, RZ, 0x5, R166 ;  /* 0x00000005ffa97819 */ /* 0x004fca00000116a6 */
[----:B------:R-:W2:Y:S02]  /*00c0*/  SHFL.IDX PT, R0, R169, RZ, 0x1f ;  /* 0x00001fffa9007589 */ /* 0x000ea400000e0000 */
[----:B--2---:R-:W-:Y:S01]  /*00d0*/  R2UR UR10, R0 ;  /* 0x00000000000a72ca */ /* 0x004fe200000e0000 */
[----:B-1----:R-:W-:-:S14]  /*00e0*/  BRA.U UP0, `(.L_x_0) ;  /* 0x00000001002c7547 */ /* 0x002fdc000b800000 */
[----:B------:R-:W1:Y:S02]  /*00f0*/  LDCU.64 UR8, c[0x0][0x888] ;  /* 0x00011100ff0877ac */ /* 0x000e640008000a00 */
[----:B-1----:R-:W-:-:S04]  /*0100*/  UISETP.NE.U32.AND UP0, UPT, UR8, URZ, UPT ;  /* 0x000000ff0800728c */ /* 0x002fc8000bf05070 */
[----:B------:R-:W-:-:S09]  /*0110*/  UISETP.NE.AND.EX UP0, UPT, UR9, URZ, UPT, UP0 ;  /* 0x000000ff0900728c */ /* 0x000fd2000bf05300 */
[----:B------:R-:W-:Y:S05]  /*0120*/  BRA.U !UP0, `(.L_x_1) ;  /* 0x0000000108107547 */ /* 0x000fea000b800000 */
[----:B------:R-:W1:Y:S02]  /*0130*/  LDC.64 R2, c[0x0][0x888] ;  /* 0x00022200ff027b82 */ /* 0x000e640000000a00 */
[----:B-1----:R1:W5:Y:S01]  /*0140*/  LDG.E R81, desc[UR40][R2.64] ;  /* 0x0000002802517981 */ /* 0x002362000c1e1900 */
[----:B------:R-:W-:Y:S01]  /*0150*/  HFMA2 R165, -RZ, RZ, 0, 5.9604644775390625e-08 ;  /* 0x00000001ffa57431 */ /* 0x000fe200000001ff */
[----:B------:R-:W-:Y:S05]  /*0160*/  BRA `(.L_x_0) ;  /* 0x00000000000c7947 */ /* 0x000fea0003800000 */
.L_x_1:
[----:B------:R-:W1:Y:S01]  /*0170*/  LDCU UR8, c[0x0][0x880] ;  /* 0x00011000ff0877ac */ /* 0x000e620008000800 */
[----:B------:R-:W-:Y:S01]  /*0180*/  HFMA2 R165, -RZ, RZ, 0, 5.9604644775390625e-08 ;  /* 0x00000001ffa57431 */ /* 0x000fe200000001ff */
[----:B-1----:R-:W-:-:S07]  /*0190*/  MOV R81, UR8 ;  /* 0x0000000800517c02 */ /* 0x002fce0008000f00 */
.L_x_0:
[----:B------:R-:W2:Y:S02]  /*01a0*/  LDCU.64 UR8, c[0x0][0x8b0] ;  /* 0x00011600ff0877ac */ /* 0x000ea40008000a00 */
[----:B--2---:R-:W-:-:S04]  /*01b0*/  UISETP.NE.U32.AND UP0, UPT, UR8, URZ, UPT ;  /* 0x000000ff0800728c */ /* 0x004fc8000bf05070 */
[----:B------:R-:W-:-:S09]  /*01c0*/  UISETP.NE.AND.EX UP0, UPT, UR9, URZ, UPT, UP0 ;  /* 0x000000ff0900728c */ /* 0x000fd2000bf05300 */
[----:B------:R-:W-:Y:S05]  /*01d0*/  BRA.U UP0, `(.L_x_2) ;  /* 0x0000000100247547 */ /* 0x000fea000b800000 */
[----:B------:R-:W2:Y:S02]  /*01e0*/  LDCU.64 UR8, c[0x0][0x8a8] ;  /* 0x00011500ff0877ac */ /* 0x000ea40008000a00 */
[----:B--2---:R-:W-:-:S04]  /*01f0*/  UISETP.NE.U32.AND UP0, UPT, UR8, URZ, UPT ;  /* 0x000000ff0800728c */ /* 0x004fc8000bf05070 */
[----:B------:R-:W-:-:S09]  /*0200*/  UISETP.NE.AND.EX UP0, UPT, UR9, URZ, UPT, UP0 ;  /* 0x000000ff0900728c */ /* 0x000fd2000bf05300 */
[----:B------:R-:W-:Y:S05]  /*0210*/  BRA.U !UP0, `(.L_x_3) ;  /* 0x00000001080c7547 */ /* 0x000fea000b800000 */
[----:B------:R-:W2:Y:S02]  /*0220*/  LDC.64 R78, c[0x0][0x8a8] ;  /* 0x00022a00ff4e7b82 */ /* 0x000ea40000000a00 */
[----:B--2---:R2:W5:Y:S01]  /*0230*/  LDG.E R78, desc[UR40][R78.64] ;  /* 0x000000284e4e7981 */ /* 0x004562000c1e1900 */
[----:B------:R-:W-:Y:S05]  /*0240*/  BRA `(.L_x_2) ;  /* 0x0000000000087947 */ /* 0x000fea0003800000 */
.L_x_3:
[----:B------:R-:W2:Y:S02]  /*0250*/  LDCU UR8, c[0x0][0x8a0] ;  /* 0x00011400ff0877ac */ /* 0x000ea40008000800 */
[----:B--2---:R-:W-:Y:S02]  /*0260*/  MOV R78, UR8 ;  /* 0x00000008004e7c02 */ /* 0x004fe40008000f00 */
.L_x_2:
[----:B------:R-:W-:Y:S01]  /*0270*/  IMAD.U32 R0, RZ, RZ, UR10 ;  /* 0x0000000aff007e24 */ /* 0x000fe2000f8e00ff */
[----:B------:R-:W-:Y:S04]  /*0280*/  BSSY.RECONVERGENT B0, `(.L_x_4) ;  /* 0x000000c000007945 */ /* 0x000fe80003800200 */
[C---:B------:R-:W-:Y:S02]  /*0290*/  ISETP.NE.OR P2, PT, R0.reuse, 0x1, !P1 ;  /* 0x000000010000780c */ /* 0x040fe40004f45670 */
[----:B------:R-:W-:-:S11]  /*02a0*/  ISETP.NE.OR P0, PT, R0, 0x3, !P1 ;  /* 0x000000030000780c */ /* 0x000fd60004f05670 */
[----:B------:R-:W-:Y:S05]  /*02b0*/  @P2 BRA `(.L_x_5) ;  /* 0x0000000000202947 */ /* 0x000fea0003800000 */
[----:B------:R-:W3:Y:S02]  /*02c0*/  LDCU.64 UR8, c[0x0][0x348] ;  /* 0x00006900ff0877ac */ /* 0x000ee40008000a00 */
[----:B---3--:R-:W-:Y:S02]  /*02d0*/  UIADD3 UR12, UP1, UPT, UR8, 0x80, URZ ;  /* 0x00000080080c7890 */ /* 0x008fe4000ff3e0ff */
[----:B------:R-:W-:Y:S02]  /*02e0*/  UIADD3 UR8, UP0, UPT, UR8, 0x180, URZ ;  /* 0x0000018008087890 */ /* 0x000fe4000ff1e0ff */
[----:B------:R-:W-:Y:S02]  /*02f0*/  UIADD3.X UR13, UPT, UPT, URZ, UR9, URZ, UP1, !UPT ;  /* 0x00000009ff0d7290 */ /* 0x000fe40008ffe4ff */
[----:B------:R-:W-:-:S07]  /*0300*/  UIADD3.X UR9, UPT, UPT, URZ, UR9, URZ, UP0, !UPT ;  /* 0x00000009ff097290 */ /* 0x000fce00087fe4ff */
[----:B------:R3:W-:Y:S02]  /*0310*/  UTMACCTL.PF [UR12] ;  /* 0x000000000c0079b9 */ /* 0x0007e40008040000 */
[----:B------:R3:W-:Y:S02]  /*0320*/  UTMACCTL.PF [UR8] ;  /* 0x00000000080079b9 */ /* 0x0007e40008040000 */
[----:B---3--:R-:W-:Y:S01]  /*0330*/  NOP ;  /* 0x0000000000007918 */ /* 0x008fe20000000000 */
.L_x_5:
[----:B------:R-:W-:Y:S05]  /*0340*/  BSYNC.RECONVERGENT B0 ;  /* 0x0000000000007941 */ /* 0x000fea0003800200 */
.L_x_4:
[----:B------:R-:W-:Y:S04]  /*0350*/  BSSY.RECONVERGENT B0, `(.L_x_6) ;  /* 0x000000a000007945 */ /* 0x000fe80003800200 */
        /* <DEDUP_REMOVED lines=9> */
.L_x_7:
[----:B------:R-:W-:Y:S05]  /*03f0*/  BSYNC.RECONVERGENT B0 ;  /* 0x0000000000007941 */ /* 0x000fea0003800200 */
.L_x_6:
[----:B------:R-:W3:Y:S01]  /*0400*/  LDCU.64 UR8, c[0x0][0x888] ;  /* 0x00011100ff0877ac */ /* 0x000ee20008000a00 */
[----:B------:R-:W-:Y:S02]  /*0410*/  UISETP.EQ.U32.AND UP1, UPT, UR6, URZ, UPT ;  /* 0x000000ff0600728c */ /* 0x000fe4000bf22070 */
[----:B------:R-:W-:Y:S02]  /*0420*/  UPLOP3.LUT UP5, UPT, UPT, UPT, UPT, 0x80, 0x8 ;  /* 0x000000000008789c */ /* 0x000fe40003faf070 */
[----:B---3--:R-:W-:-:S04]  /*0430*/  UISETP.NE.U32.AND UP0, UPT, UR8, URZ, UPT ;  /* 0x000000ff0800728c */ /* 0x008fc8000bf05070 */
[----:B------:R-:W-:-:S04]  /*0440*/  UISETP.NE.AND.EX UP0, UPT, UR9, URZ, UPT, UP0 ;  /* 0x000000ff0900728c */ /* 0x000fc8000bf05300 */
[----:B------:R-:W-:-:S04]  /*0450*/  UISETP.EQ.OR.EX UP2, UPT, UR7, URZ, !UP0, UP1 ;  /* 0x000000ff0700728c */ /* 0x000fc8000c742710 */
[----:B------:R-:W-:-:S05]  /*0460*/  UP2UR UR44, UPR, URZ, 0x4 ;  /* 0x00000004ff2c7883 */ /* 0x000fca0008000000 */
[----:B------:R-:W-:Y:S07]  /*0470*/  BRA.U !UP2, `(.L_x_8) ;  /* 0x000000010a207547 */ /* 0x000fee000b800000 */
[----:B------:R-:W-:Y:S01]  /*0480*/  UISETP.NE.U32.AND UP2, UPT, UR6, URZ, UPT ;  /* 0x000000ff0600728c */ /* 0x000fe2000bf45070 */
[----:B-----5:R-:W-:Y:S01]  /*0490*/  FSETP.NEU.AND P0, PT, R81, RZ, PT ;  /* 0x000000ff5100720b */ /* 0x020fe20003f0d000 */
[----:B------:R-:W-:Y:S02]  /*04a0*/  USEL UR6, URZ, 0xffffffff, UP0 ;  /* 0xffffffffff067887 */ /* 0x000fe40008000000 */
[----:B------:R-:W-:-:S10]  /*04b0*/  UISETP.NE.AND.EX UP2, UPT, UR7, URZ, UPT, UP2 ;  /* 0x000000ff0700728c */ /* 0x000fd4000bf45320 */
[----:B------:R-:W-:Y:S01]  /*04c0*/  VOTEU.ANY UP1, P0 ;  /* 0x0000000000ff7886 */ /* 0x000fe20000020100 */
[----:B------:R-:W-:-:S04]  /*04d0*/  @!UP2 USEL UR6, URZ, 0xffffffff, UP1 ;  /* 0xffffffffff06a887 */ /* 0x000fc80008800000 */
[----:B------:R-:W-:-:S04]  /*04e0*/  ULOP3.LUT UR6, UR6, 0x1, URZ, 0xc0, !UPT ;  /* 0x0000000106067892 */ /* 0x000fc8000f8ec0ff */
[----:B------:R-:W-:-:S11]  /*04f0*/  UISETP.NE.U32.AND UP5, UPT, UR6, 0x1, UPT ;  /* 0x000000010600788c */ /* 0x000fd6000bfa5070 */
.L_x_8:
[----:B------:R-:W3:Y:S01]  /*0500*/  SHFL.IDX PT, R0, R169, RZ, 0x1f ;  /* 0x00001fffa9007589 */ /* 0x000ee200000e0000 */
[----:B------:R-:W-:-:S04]  /*0510*/  UISETP.NE.AND UP1, UPT, UR10, 0x2, UPT ;  /* 0x000000020a00788c */ /* 0x000fc8000bf25270 */
[----:B------:R-:W-:Y:S02]  /*0520*/  UISETP.EQ.AND UP2, UPT, UR5, URZ, !UP1 ;  /* 0x000000ff0500728c */ /* 0x000fe4000cf42270 */
[----:B------:R-:W-:-:S04]  /*0530*/  USEL UR7, URZ, 0x1, UP1 ;  /* 0x00000001ff077887 */ /* 0x000fc80008800000 */
[----:B------:R-:W-:Y:S02]  /*0540*/  PLOP3.LUT P5, PT, P1, PT, UP2, 0x80, 0x8 ;  /* 0x000000000008781c */ /* 0x000fe40000faf028 */
[----:B---3--:R-:W-:-:S13]  /*0550*/  ISETP.NE.AND P0, PT, R0, RZ, PT ;  /* 0x000000ff0000720c */ /* 0x008fda0003f05270 */
[----:B------:R-:W-:Y:S05]  /*0560*/  @P0 BRA `(.L_x_9) ;  /* 0x0000000000d00947 */ /* 0x000fea0003800000 */
[----:B------:R-:W-:Y:S01]  /*0570*/  ELECT P0, URZ, PT ;  /* 0x0000000000ff782f */ /* 0x000fe20003800000 */
[----:B------:R-:W-:-:S12]  /*0580*/  BSSY.RECONVERGENT B0, `(.L_x_9) ;  /* 0x0000032000007945 */ /* 0x000fd80003800200 */
[----:B------:R-:W-:Y:S05]  /*0590*/  @!P0 BRA `(.L_x_10) ;  /* 0x0000000000c08947 */ /* 0x000fea0003800000 */
[----:B------:R-:W-:Y:S01]  /*05a0*/  UMOV UR8, 0x400 ;  /* 0x0000040000087882 */ /* 0x000fe20000000000 */
[----:B------:R-:W-:Y:S01]  /*05b0*/  UMOV UR6, 0x1 ;  /* 0x0000000100067882 */ /* 0x000fe20000000000 */
[----:B------:R-:W-:Y:S02]  /*05c0*/  ULEA UR8, UR37, UR8, 0x18 ;  /* 0x0000000825087291 */ /* 0x000fe4000f8ec0ff */
[----:B------:R-:W-:-:S04]  /*05d0*/  UIADD3 UR12, UPT, UPT, -UR6, 0x100000, URZ ;  /* 0x00100000060c7890 */ /* 0x000fc8000fffe1ff */
[----:B------:R-:W-:Y:S02]  /*05e0*/  USHF.L.U32 UR13, UR12, 0xb, URZ ;  /* 0x0000000b0c0d7899 */ /* 0x000fe400080006ff */
[----:B------:R-:W-:Y:S01]  /*05f0*/  USHF.L.U32 UR12, UR12, 0x1, URZ ;  /* 0x000000010c0c7899 */ /* 0x000fe200080006ff */
[----:B------:R-:W3:Y:S11]  /*0600*/  FENCE.VIEW.ASYNC.S ;  /* 0x00000000000073c6 */ /* 0x000ef60000000000 */
[----:B---3--:R3:W4:Y:S01]  /*0610*/  SYNCS.EXCH.64 URZ, [UR8], UR12 ;  /* 0x0000000c08ff75b2 */ /* 0x0087220008000100 */
[----:B------:R3:W1:Y:S01]  /*0620*/  SYNCS.EXCH.64 URZ, [UR8+0xa0], UR12 ;  /* 0x0000a00c08ff75b2 */ /* 0x0006620008000100 */
        /* <DEDUP_REMOVED lines=37> */
[----:B------:R3:W1:Y:S02]  /*0880*/  SYNCS.EXCH.64 URZ, [UR8+0x138], UR12 ;  /* 0x0001380c08ff75b2 */ /* 0x0006640008000100 */
[----:B---34-:R-:W-:Y:S01]  /*0890*/  NOP ;  /* 0x0000000000007918 */ /* 0x018fe20000000000 */
.L_x_10:
[----:B------:R-:W-:Y:S05]  /*08a0*/  BSYNC.RECONVERGENT B0 ;  /* 0x0000000000007941 */ /* 0x000fea0003800200 */
.L_x_9:
[----:B------:R-:W3:Y:S01]  /*08b0*/  SHFL.IDX PT, R0, R169, RZ, 0x1f ;  /* 0x00001fffa9007589 */ /* 0x000ee200000e0000 */
[----:B------:R-:W-:Y:S01]  /*08c0*/  NOP ;  /* 0x0000000000007918 */ /* 0x000fe20000000000 */
[----:B---3--:R-:W-:-:S13]  /*08d0*/  ISETP.NE.AND P0, PT, R0, 0x1, PT ;  /* 0x000000010000780c */ /* 0x008fda0003f05270 */
[----:B------:R-:W-:Y:S05]  /*08e0*/  @P0 BRA `(.L_x_11) ;  /* 0x00000000003c0947 */ /* 0x000fea0003800000 */
[----:B------:R-:W-:Y:S01]  /*08f0*/  UMOV UR9, 0x400 ;  /* 0x0000040000097882 */ /* 0x000fe20000000000 */
[----:B------:R-:W-:Y:S01]  /*0900*/  UMOV UR8, 0x20 ;  /* 0x0000002000087882 */ /* 0x000fe20000000000 */
[----:B------:R-:W-:Y:S01]  /*0910*/  UMOV UR6, 0x80 ;  /* 0x0000008000067882 */ /* 0x000fe20000000000 */
[----:B------:R-:W-:Y:S02]  /*0920*/  ULEA UR9, UR37, UR9, 0x18 ;  /* 0x0000000925097291 */ /* 0x000fe4000f8ec0ff */
[----:B------:R-:W-:-:S04]  /*0930*/  UIADD3 UR12, UPT, UPT, -UR8, 0x100000, URZ ;  /* 0x00100000080c7890 */ /* 0x000fc8000fffe1ff */
[----:B------:R-:W-:Y:S02]  /*0940*/  USHF.L.U32 UR13, UR12, 0xb, URZ ;  /* 0x0000000b0c0d7899 */ /* 0x000fe400080006ff */
[----:B------:R-:W-:Y:S02]  /*0950*/  USHF.L.U32 UR12, UR12, 0x1, URZ ;  /* 0x000000010c0c7899 */ /* 0x000fe400080006ff */
[----:B------:R-:W-:-:S04]  /*0960*/  UIADD3 UR14, UPT, UPT, -UR6, 0x100000, URZ ;  /* 0x00100000060e7890 */ /* 0x000fc8000fffe1ff */
[----:B------:R-:W-:Y:S02]  /*0970*/  USHF.L.U32 UR15, UR14, 0xb, URZ ;  /* 0x0000000b0e0f7899 */ /* 0x000fe400080006ff */
[----:B------:R-:W-:Y:S01]  /*0980*/  USHF.L.U32 UR14, UR14, 0x1, URZ ;  /* 0x000000010e0e7899 */ /* 0x000fe200080006ff */
[----:B------:R-:W-:Y:S01]  /*0990*/  ELECT P0, URZ, PT ;  /* 0x0000000000ff782f */ /* 0x000fe20003800000 */
[----:B------:R-:W3:Y:S02]  /*09a0*/  FENCE.VIEW.ASYNC.S ;  /* 0x00000000000073c6 */ /* 0x000ee40000000000 */
[----:B---3--:R3:W4:Y:S08]  /*09b0*/  SYNCS.EXCH.64 URZ, [UR9+0x140], UR12 ;  /* 0x0001400c09ff75b2 */ /* 0x0087300008000100 */
[----:B------:R3:W1:Y:S01]  /*09c0*/  SYNCS.EXCH.64 URZ, [UR9+0x148], UR14 ;  /* 0x0001480e09ff75b2 */ /* 0x0006620008000100 */
[----:B------:R-:W-:Y:S01]  /*09d0*/  NOP ;  /* 0x0000000000007918 */ /* 0x000fe20000000000 */
.L_x_11:
[----:B------:R-:W2:Y:S01]  /*09e0*/  SHFL.IDX PT, R0, R169, RZ, 0x1f ;  /* 0x00001fffa9007589 */ /* 0x000ea200000e0000 */
[----:B------:R-:W-:Y:S01]  /*09f0*/  NOP ;  /* 0x0000000000007918 */ /* 0x000fe20000000000 */
[----:B--2---:R-:W-:-:S13]  /*0a00*/  ISETP.NE.AND P0, PT, R0, 0x3, PT ;  /* 0x000000030000780c */ /* 0x004fda0003f05270 */
[----:B------:R-:W-:Y:S05]  /*0a10*/  @P0 BRA `(.L_x_12) ;  /* 0x00000000002c0947 */ /* 0x000fea0003800000 */
[----:B------:R-:W-:Y:S01]  /*0a20*/  UMOV UR8, 0x400 ;  /* 0x0000040000087882 */ /* 0x000fe20000000000 */
[----:B------:R-:W-:Y:S01]  /*0a30*/  UMOV UR6, 0x20 ;  /* 0x0000002000067882 */ /* 0x000fe20000000000 */
[----:B------:R-:W-:Y:S02]  /*0a40*/  ULEA UR8, UR37, UR8, 0x18 ;  /* 0x0000000825087291 */ /* 0x000fe4000f8ec0ff */
[----:B---3--:R-:W-:-:S04]  /*0a50*/  UIADD3 UR12, UPT, UPT, -UR6, 0x100000, URZ ;  /* 0x00100000060c7890 */ /* 0x008fc8000fffe1ff */
[----:B------:R-:W-:Y:S02]  /*0a60*/  USHF.L.U32 UR13, UR12, 0xb, URZ ;  /* 0x0000000b0c0d7899 */ /* 0x000fe400080006ff */
[----:B------:R-:W-:Y:S01]  /*0a70*/  USHF.L.U32 UR12, UR12, 0x1, URZ ;  /* 0x000000010c0c7899 */ /* 0x000fe200080006ff */
[----:B------:R-:W-:Y:S01]  /*0a80*/  ELECT P0, URZ, PT ;  /* 0x0000000000ff782f */ /* 0x000fe20003800000 */
[----:B------:R-:W2:Y:S10]  /*0a90*/  FENCE.VIEW.ASYNC.S ;  /* 0x00000000000073c6 */ /* 0x000eb40000000000 */
[----:B--2---:R2:W3:Y:S01]  /*0aa0*/  SYNCS.EXCH.64 URZ, [UR8+0x150], UR12 ;  /* 0x0001500c08ff75b2 */ /* 0x0044e20008000100 */
[----:B------:R2:W1:Y:S01]  /*0ab0*/  SYNCS.EXCH.64 URZ, [UR8+0x158], UR12 ;  /* 0x0001580c08ff75b2 */ /* 0x0004620008000100 */
[----:B------:R-:W-:Y:S01]  /*0ac0*/  NOP ;  /* 0x0000000000007918 */ /* 0x000fe20000000000 */
.L_x_12:
[----:B------:R-:W4:Y:S01]  /*0ad0*/  SHFL.IDX PT, R0, R169, RZ, 0x1f ;  /* 0x00001fffa9007589 */ /* 0x000f2200000e0000 */
[----:B------:R-:W-:Y:S01]  /*0ae0*/  NOP ;  /* 0x0000000000007918 */ /* 0x000fe20000000000 */
[----:B----4-:R-:W-:-:S13]  /*0af0*/  ISETP.NE.AND P0, PT, R0, 0x4, PT ;  /* 0x000000040000780c */ /* 0x010fda0003f05270 */
[----:B------:R-:W-:Y:S05]  /*0b00*/  @P0 BRA `(.L_x_13) ;  /* 0x0000000000480947 */ /* 0x000fea0003800000 */
[----:B---3--:R-:W-:Y:S01]  /*0b10*/  UMOV UR9, 0x1e0 ;  /* 0x000001e000097882 */ /* 0x008fe20000000000 */
[----:B--2---:R-:W-:Y:S01]  /*0b20*/  UMOV UR8, 0x400 ;  /* 0x0000040000087882 */ /* 0x004fe20000000000 */
[----:B------:R-:W-:Y:S01]  /*0b30*/  USEL UR9, UR9, 0x1a0, UP5 ;  /* 0x000001a009097887 */ /* 0x000fe2000a800000 */
        /* <DEDUP_REMOVED lines=9> */
[----:B------:R-:W2:Y:S02]  /*0bd0*/  FENCE.VIEW.ASYNC.S ;  /* 0x00000000000073c6 */ /* 0x000ea40000000000 */
[----:B--2---:R4:W2:Y:S08]  /*0be0*/  SYNCS.EXCH.64 URZ, [UR8+0x160], UR12 ;  /* 0x0001600c08ff75b2 */ /* 0x0048b00008000100 */
[----:B------:R4:W3:Y:S01]  /*0bf0*/  SYNCS.EXCH.64 URZ, [UR8+0x170], UR14 ;  /* 0x0001700e08ff75b2 */ /* 0x0008e20008000100 */
[----:B------:R4:W1:Y:S01]  /*0c00*/  SYNCS.EXCH.64 URZ, [UR8+0x168], UR12 ;  /* 0x0001680c08ff75b2 */ /* 0x0008620008000100 */
[----:B------:R4:W1:Y:S02]  /*0c10*/  SYNCS.EXCH.64 URZ, [UR8+0x178], UR14 ;  /* 0x0001780e08ff75b2 */ /* 0x0008640008000100 */
[----:B----4-:R-:W-:Y:S01]  /*0c20*/  NOP ;  /* 0x0000000000007918 */ /* 0x010fe20000000000 */
.L_x_13:
[----:B------:R-:W4:Y:S01]  /*0c30*/  SHFL.IDX PT, R0, R169, RZ, 0x1f ;  /* 0x00001fffa9007589 */ /* 0x000f2200000e0000 */
[----:B------:R-:W-:Y:S01]  /*0c40*/  NOP ;  /* 0x0000000000007918 */ /* 0x000fe20000000000 */
[----:B----4-:R-:W-:-:S13]  /*0c50*/  ISETP.NE.AND P0, PT, R0, 0x5, PT ;  /* 0x000000050000780c */ /* 0x010fda0003f05270 */
[----:B------:R-:W-:Y:S05]  /*0c60*/  @P0 BRA `(.L_x_14) ;  /* 0x0000000000540947 */ /* 0x000fea0003800000 */
[----:B---3--:R-:W-:Y:S01]  /*0c70*/  UMOV UR9, 0x400 ;  /* 0x0000040000097882 */ /* 0x008fe20000000000 */
[----:B--2---:R-:W-:Y:S01]  /*0c80*/  UMOV UR8, 0x1 ;  /* 0x0000000100087882 */ /* 0x004fe20000000000 */
        /* <DEDUP_REMOVED lines=13> */
[----:B------:R4:W1:Y:S01]  /*0d60*/  SYNCS.EXCH.64 URZ, [UR9+0x1a8], UR14 ;  /* 0x0001a80e09ff75b2 */ /* 0x0008620008000100 */
[----:B------:R4:W1:Y:S01]  /*0d70*/  SYNCS.EXCH.64 URZ, [UR9+0x190], UR12 ;  /* 0x0001900c09ff75b2 */ /* 0x0008620008000100 */
[----:B------:R4:W1:Y:S01]  /*0d80*/  SYNCS.EXCH.64 URZ, [UR9+0x1b0], UR14 ;  /* 0x0001b00e09ff75b2 */ /* 0x0008620008000100 */
[----:B------:R4:W1:Y:S01]  /*0d90*/  SYNCS.EXCH.64 URZ, [UR9+0x198], UR12 ;  /* 0x0001980c09ff75b2 */ /* 0x0008620008000100 */
[----:B------:R4:W1:Y:S02]  /*0da0*/  SYNCS.EXCH.64 URZ, [UR9+0x1b8], UR14 ;  /* 0x0001b80e09ff75b2 */ /* 0x0008640008000100 */
[----:B----4-:R-:W-:Y:S01]  /*0db0*/  NOP ;  /* 0x0000000000007918 */ /* 0x010fe20000000000 */
.L_x_14:
[----:B------:R-:W4:Y:S01]  /*0dc0*/  SHFL.IDX PT, R0, R169, RZ, 0x1f ;  /* 0x00001fffa9007589 */ /* 0x000f2200000e0000 */
[----:B------:R-:W-:Y:S01]  /*0dd0*/  ISETP.NE.OR P1, PT, RZ, UR10, !P1 ;  /* 0x0000000aff007c0c */ /* 0x000fe2000cf25670 */
[----:B------:R-:W-:Y:S01]  /*0de0*/  NOP ;  /* 0x0000000000007918 */ /* 0x000fe20000000000 */
[----:B----4-:R-:W-:-:S13]  /*0df0*/  ISETP.NE.AND P0, PT, R0, 0x3, PT ;  /* 0x000000030000780c */ /* 0x010fda0003f05270 */
[----:B------:R-:W-:Y:S05]  /*0e00*/  @P0 BRA `(.L_x_15) ;  /* 0x0000000000340947 */ /* 0x000fea0003800000 */
[----:B--2---:R-:W-:Y:S01]  /*0e10*/  UMOV UR8, 0x400 ;  /* 0x0000040000087882 */ /* 0x004fe20000000000 */
[----:B------:R-:W-:Y:S01]  /*0e20*/  UMOV UR6, 0x20 ;  /* 0x0000002000067882 */ /* 0x000fe20000000000 */
[----:B------:R-:W-:Y:S02]  /*0e30*/  ULEA UR8, UR37, UR8, 0x18 ;  /* 0x0000000825087291 */ /* 0x000fe4000f8ec0ff */
[----:B---3--:R-:W-:-:S04]  /*0e40*/  UIADD3 UR12, UPT, UPT, -UR6, 0x100000, URZ ;  /* 0x00100000060c7890 */ /* 0x008fc8000fffe1ff */
[----:B------:R-:W-:Y:S02]  /*0e50*/  USHF.L.U32 UR13, UR12, 0xb, URZ ;  /* 0x0000000b0c0d7899 */ /* 0x000fe400080006ff */
[----:B------:R-:W-:Y:S01]  /*0e60*/  USHF.L.U32 UR12, UR12, 0x1, URZ ;  /* 0x000000010c0c7899 */ /* 0x000fe200080006ff */
[----:B------:R-:W-:Y:S01]  /*0e70*/  ELECT P0, URZ, PT ;  /* 0x0000000000ff782f */ /* 0x000fe20003800000 */
[----:B------:R-:W2:Y:S10]  /*0e80*/  FENCE.VIEW.ASYNC.S ;  /* 0x00000000000073c6 */ /* 0x000eb40000000000 */
[----:B--2---:R4:W2:Y:S01]  /*0e90*/  SYNCS.EXCH.64 URZ, [UR8+0x1c0], UR12 ;  /* 0x0001c00c08ff75b2 */ /* 0x0048a20008000100 */
[----:B------:R4:W3:Y:S01]  /*0ea0*/  SYNCS.EXCH.64 URZ, [UR8+0x1d0], UR12 ;  /* 0x0001d00c08ff75b2 */ /* 0x0008e20008000100 */
[----:B------:R4:W1:Y:S01]  /*0eb0*/  SYNCS.EXCH.64 URZ, [UR8+0x1c8], UR12 ;  /* 0x0001c80c08ff75b2 */ /* 0x0008620008000100 */
[----:B------:R4:W1:Y:S02]  /*0ec0*/  SYNCS.EXCH.64 URZ, [UR8+0x1d8], UR12 ;  /* 0x0001d80c08ff75b2 */ /* 0x0008640008000100 */
[----:B----4-:R-:W-:Y:S01]  /*0ed0*/  NOP ;  /* 0x0000000000007918 */ /* 0x010fe20000000000 */
.L_x_15:
[----:B------:R-:W-:Y:S01]  /*0ee0*/  VOTEU.ALL UP1, P1 ;  /* 0x0000000000ff7886 */ /* 0x000fe20000820000 */
[----:B--2---:R-:W2:Y:S01]  /*0ef0*/  LDCU UR8, c[0x0][0x36c] ;  /* 0x00006d80ff0877ac */ /* 0x004ea20008000800 */
[----:B------:R-:W-:Y:S01]  /*0f00*/  NOP ;  /* 0x0000000000007918 */ /* 0x000fe20000000000 */
[----:B------:R-:W-:Y:S01]  /*0f10*/  LOP3.LUT R10, R166, 0x1f, RZ, 0xc0, !PT ;  /* 0x0000001fa60a7812 */ /* 0x000fe200078ec0ff */
[----:B---3--:R-:W-:Y:S01]  /*0f20*/  UMOV UR12, 0x20 ;  /* 0x00000020000c7882 */ /* 0x008fe20000000000 */
[----:B------:R-:W-:Y:S01]  /*0f30*/  @!UP1 UMOV UR6, 0x400 ;  /* 0x0000040000069882 */ /* 0x000fe20000000000 */
[----:B------:R-:W-:-:S04]  /*0f40*/  @!UP1 UIADD3 UR12, UPT, UPT, -UR12, 0x100000, URZ ;  /* 0x001000000c0c9890 */ /* 0x000fc8000fffe1ff */
[----:B------:R-:W-:Y:S02]  /*0f50*/  @!UP1 USHF.L.U32 UR13, UR12, 0xb, URZ ;  /* 0x0000000b0c0d9899 */ /* 0x000fe400080006ff */
[----:B------:R-:W-:Y:S02]  /*0f60*/  @!UP1 USHF.L.U32 UR12, UR12, 0x1, URZ ;  /* 0x000000010c0c9899 */ /* 0x000fe400080006ff */
[----:B------:R-:W-:Y:S01]  /*0f70*/  @!UP1 ULEA UR6, UR37, UR6, 0x18 ;  /* 0x0000000625069291 */ /* 0x000fe2000f8ec0ff */
[----:B------:R-:W-:Y:S01]  /*0f80*/  VOTEU.ALL UP1, P1 ;  /* 0x0000000000ff7886 */ /* 0x000fe20000820000 */
[----:B------:R-:W-:Y:S01]  /*0f90*/  UISETP.NE.AND UP4, UPT, UR10, URZ, UPT ;  /* 0x000000ff0a00728c */ /* 0x000fe2000bf85270 */
[----:B------:R-:W3:Y:S09]  /*0fa0*/  FENCE.VIEW.ASYNC.S ;  /* 0x00000000000073c6 */ /* 0x000ef20000000000 */
[----:B---3--:R3:W4:Y:S01]  /*0fb0*/  @!UP1 SYNCS.EXCH.64 URZ, [UR6+0x1e0], UR12 ;  /* 0x0001e00c06ff95b2 */ /* 0x0087220008000100 */
[----:B--2---:R-:W-:-:S09]  /*0fc0*/  UISETP.EQ.U32.AND UP1, UPT, UR8, 0x1, UPT ;  /* 0x000000010800788c */ /* 0x004fd2000bf22070 */
[----:B------:R-:W-:Y:S05]  /*0fd0*/  BRA.U !UP1, `(.L_x_16) ;  /* 0x0000000109087547 */ /* 0x000fea000b800000 */
[----:B-1--4-:R-:W-:Y:S01]  /*0fe0*/  UCGABAR_ARV ;  /* 0x00000000000079c7 */ /* 0x012fe20008000000 */
[----:B------:R-:W-:Y:S05]  /*0ff0*/  BRA `(.L_x_17) ;  /* 0x0000000000047947 */ /* 0x000fea0003800000 */
.L_x_16:
[----:B-1--4-:R-:W-:Y:S01]  /*1000*/  NOP ;  /* 0x0000000000007918 */ /* 0x012fe20000000000 */
.L_x_17:
[----:B------:R-:W1:Y:S01]  /*1010*/  S2R R164, SR_CTAID.Y ;  /* 0x0000000000a47919 */ /* 0x000e620000002600 */
[----:B------:R-:W-:-:S05]  /*1020*/  CS2R.32 R155, SR_CgaSize ;  /* 0x00000000009b7805 */ /* 0x000fca0000008a00 */
[----:B------:R-:W-:-:S05]  /*1030*/  IMAD R155, R155, -0xa0, RZ ;  /* 0xffffff609b9b7824 */ /* 0x000fca00078e02ff */
[----:B---3--:R-:W-:-:S14]  /*1040*/  R2UR UR6, R155 ;  /* 0x000000009b0672ca */ /* 0x008fdc00000e0000 */
[----:B------:R-:W2:Y:S01]  /*1050*/  LDCU UR6, c[0x0][UR6+0x2b4] ;  /* 0x00005680060677ac */ /* 0x000ea20008000800 */
[----:B------:R-:W-:-:S05]  /*1060*/  CS2R.32 R0, SR_CgaSize ;  /* 0x0000000000007805 */ /* 0x000fca0000008a00 */
[----:B------:R-:W-:-:S06]  /*1070*/  IMAD R0, R0, -0xa0, RZ ;  /* 0xffffff6000007824 */ /* 0x000fcc00078e02ff */
[----:B------:R-:W3:Y:S01]  /*1080*/  LDC R0, c[0x0][R0+0x2a4] ;  /* 0x0000a90000007b82 */ /* 0x000ee20000000800 */
[----:B------:R-:W-:Y:S01]  /*1090*/  PRMT R8, RZ, 0x7610, R8 ;  /* 0x00007610ff087816 */ /* 0x000fe20000000008 */
[----:B------:R-:W4:Y:S01]  /*10a0*/  S2R R11, SR_CTAID.X ;  /* 0x00000000000b7919 */ /* 0x000f220000002500 */
[----:B------:R-:W-:-:S05]  /*10b0*/  CS2R.32 R155, SR_CgaSize ;  /* 0x00000000009b7805 */ /* 0x000fca0000008a00 */
[----:B------:R-:W-:-:S05]  /*10c0*/  IMAD R155, R155, -0xa0, RZ ;  /* 0xffffff609b9b7824 */ /* 0x000fca00078e02ff */
[----:B------:R-:W-:-:S14]  /*10d0*/  R2UR UR8, R155 ;  /* 0x000000009b0872ca */ /* 0x000fdc00000e0000 */
[----:B------:R-:W3:Y:S01]  /*10e0*/  LDCU UR8, c[0x0][UR8+0x2b0] ;  /* 0x00005600080877ac */ /* 0x000ee20008000800 */
[----:B------:R-:W-:Y:S01]  /*10f0*/  UISETP.NE.AND UP2, UPT, UR10, 0x2, UPT ;  /* 0x000000020a00788c */ /* 0x000fe2000bf45270 */
[----:B------:R-:W2:Y:S01]  /*1100*/  LDC R9, c[0x0][0xb24] ;  /* 0x0002c900ff097b82 */ /* 0x000ea20000000800 */
[----:B------:R-:W-:-:S05]  /*1110*/  CS2R.32 R2, SR_CgaSize ;  /* 0x0000000000027805 */ /* 0x000fca0000008a00 */
[----:B------:R-:W-:-:S06]  /*1120*/  IMAD R2, R2, -0xa0, RZ ;  /* 0xffffff6002027824 */ /* 0x000fcc00078e02ff */
[----:B------:R-:W3:Y:S08]  /*1130*/  LDC R2, c[0x0][R2+0x2a0] ;  /* 0x0000a80002027b82 */ /* 0x000ef00000000800 */
[----:B------:R-:W3:Y:S01]  /*1140*/  LDC R72, c[0x0][0xb24] ;  /* 0x0002c900ff487b82 */ /* 0x000ee20000000800 */
[----:B-1----:R-:W-:-:S07]  /*1150*/  I2FP.F32.U32 R3, R164 ;  /* 0x000000a400037245 */ /* 0x002fce0000201000 */
[----:B------:R-:W1:Y:S01]  /*1160*/  S2UR UR36, SR_CTAID.Z ;  /* 0x00000000002479c3 */ /* 0x000e620000002700 */
[----:B--2---:R-:W-:Y:S01]  /*1170*/  ISETP.GE.AND P0, PT, R9, 0x1, PT ;  /* 0x000000010900780c */ /* 0x004fe20003f06270 */
[----:B----4-:R-:W-:Y:S01]  /*1180*/  IMAD.MOV.U32 R155, RZ, RZ, R11 ;  /* 0x000000ffff9b7224 */ /* 0x010fe200078e000b */
[----:B------:R-:W-:Y:S01]  /*1190*/  I2FP.F32.U32 R4, R11 ;  /* 0x0000000b00047245 */ /* 0x000fe20000201000 */
[----:B------:R-:W-:Y:S01]  /*11a0*/  FMUL R3, R3, UR6 ;  /* 0x0000000603037c20 */ /* 0x000fe20008400000 */
[----:B------:R-:W2:Y:S03]  /*11b0*/  LDCU UR6, c[0x0][0xb30] ;  /* 0x00016600ff0677ac */ /* 0x000ea60008000800 */
[----:B---3--:R-:W-:Y:S01]  /*11c0*/  FMUL R4, R4, UR8 ;  /* 0x0000000804047c20 */ /* 0x008fe20008400000 */
[----:B------:R-:W3:Y:S08]  /*11d0*/  F2I.U32.TRUNC.NTZ R143, R3 ;  /* 0x00000003008f7305 */ /* 0x000ef0000020f000 */
[----:B------:R-:W4:Y:S01]  /*11e0*/  F2I.U32.TRUNC.NTZ R154, R4 ;  /* 0x00000004009a7305 */ /* 0x000f22000020f000 */
[----:B--2---:R-:W-:Y:S01]  /*11f0*/  UISETP.NE.AND UP3, UPT, UR6, 0x1, UPT ;  /* 0x000000010600788c */ /* 0x004fe2000bf65270 */
[----:B---3--:R-:W-:-:S05]  /*1200*/  IADD3 R143, PT, PT, -R143, RZ, RZ ;  /* 0x000000ff8f8f7210 */ /* 0x008fca0007ffe1ff */
[----:B------:R-:W-:Y:S01]  /*1210*/  IMAD R143, R0, R143, R164 ;  /* 0x0000008f008f7224 */ /* 0x000fe200078e02a4 */
[----:B------:R-:W-:Y:S01]  /*1220*/  PRMT R0, RZ, 0x7610, R0 ;  /* 0x00007610ff007816 */ /* 0x000fe20000000000 */
[----:B----4-:R-:W-:-:S04]  /*1230*/  IMAD.MOV R154, RZ, RZ, -R154 ;  /* 0x000000ffff9a7224 */ /* 0x010fc800078e0a9a */
[----:B------:R-:W-:Y:S01]  /*1240*/  IMAD R154, R2, R154, R11 ;  /* 0x0000009a029a7224 */ /* 0x000fe200078e020b */
[----:B-1----:R-:W-:Y:S06]  /*1250*/  BRA.U UP4, `(.L_x_18) ;  /* 0x0000000104247547 */ /* 0x002fec000b800000 */
[----:B------:R-:W-:Y:S01]  /*1260*/  ISETP.NE.AND P1, PT, R143, RZ, PT ;  /* 0x000000ff8f00720c */ /* 0x000fe20003f25270 */
[----:B------:R-:W-:Y:S01]  /*1270*/  IMAD.MOV.U32 R0, RZ, RZ, 0x3 ;  /* 0x00000003ff007424 */ /* 0x000fe200078e00ff */
[C---:B------:R-:W-:Y:S02]  /*1280*/  LOP3.LUT R3, R154.reuse, 0xfffffffe, RZ, 0xc0, !PT ;  /* 0xfffffffe9a037812 */ /* 0x040fe400078ec0ff */
[----:B------:R-:W-:Y:S02]  /*1290*/  ISETP.LT.U32.OR P1, PT, R154, 0x2, !P1 ;  /* 0x000000029a00780c */ /* 0x000fe40004f21470 */
[----:B------:R-:W-:Y:S02]  /*12a0*/  SHF.L.U32 R0, R0, R3, RZ ;  /* 0x0000000300007219 */ /* 0x000fe400000006ff */
[----:B------:R-:W-:Y:S02]  /*12b0*/  SEL R5, RZ, 0x1, !P1 ;  /* 0x00000001ff057807 */ /* 0x000fe40004800000 */
[----:B------:R-:W-:-:S05]  /*12c0*/  SEL R2, RZ, 0x2, !P1 ;  /* 0x00000002ff027807 */ /* 0x000fca0004800000 */
[----:B------:R-:W-:-:S05]  /*12d0*/  IMAD.IADD R2, R5, 0x1, R2 ;  /* 0x0000000105027824 */ /* 0x000fca00078e0202 */
[----:B------:R-:W-:Y:S02]  /*12e0*/  PRMT R8, R2, 0x7610, R8 ;  /* 0x0000761002087816 */ /* 0x000fe40000000008 */
.L_x_18:
[----:B------:R-:W-:Y:S05]  /*12f0*/  @!P0 BRA `(.L_x_19) ;  /* 0x0000000000b88947 */ /* 0x000fea0003800000 */
[----:B------:R-:W1:Y:S01]  /*1300*/  LDC.64 R4, c[0x0][0xb18] ;  /* 0x0002c600ff047b82 */ /* 0x000e620000000a00 */
[----:B------:R-:W-:-:S07]  /*1310*/  ISETP.NE.AND P0, PT, R9, 0x1, PT ;  /* 0x000000010900780c */ /* 0x000fce0003f05270 */
[----:B------:R-:W2:Y:S08]  /*1320*/  LDC R14, c[0x0][0xb0c] ;  /* 0x0002c300ff0e7b82 */ /* 0x000eb00000000800 */
[----:B------:R-:W3:Y:S08]  /*1330*/  LDC R13, c[0x0][0x370] ;  /* 0x0000dc00ff0d7b82 */ /* 0x000ef00000000800 */
[----:B------:R-:W4:Y:S01]  /*1340*/  LDC R16, c[0x0][0x374] ;  /* 0x0000dd00ff107b82 */ /* 0x000f220000000800 */
[----:B-1----:R-:W-:-:S07]  /*1350*/  ISETP.NE.AND P1, PT, R4, 0x1, PT ;  /* 0x000000010400780c */ /* 0x002fce0003f25270 */
[----:B------:R-:W3:Y:S01]  /*1360*/  LDC.64 R6, c[0x0][0xb10] ;  /* 0x0002c400ff067b82 */ /* 0x000ee20000000a00 */
[----:B--2---:R-:W-:-:S07]  /*1370*/  ISETP.NE.AND P2, PT, R14, 0x1, PT ;  /* 0x000000010e00780c */ /* 0x004fce0003f45270 */
[----:B------:R-:W1:Y:S08]  /*1380*/  LDC R12, c[0x0][0xb20] ;  /* 0x0002c800ff0c7b82 */ /* 0x000e700000000800 */
[----:B------:R-:W2:Y:S01]  /*1390*/  LDC.64 R2, c[0x0][0xb28] ;  /* 0x0002ca00ff027b82 */ /* 0x000ea20000000a00 */
[----:B----4-:R-:W-:-:S04]  /*13a0*/  IMAD.HI.U32 R15, R16, R5, RZ ;  /* 0x00000005100f7227 */ /* 0x010fc800078e00ff */
[----:B------:R-:W-:-:S04]  /*13b0*/  IMAD.HI.U32 R5, R164, R5, RZ ;  /* 0x00000005a4057227 */ /* 0x000fc800078e00ff */
[----:B---3--:R-:W-:-:S04]  /*13c0*/  IMAD.HI.U32 R18, R13, R6, RZ ;  /* 0x000000060d127227 */ /* 0x008fc800078e00ff */
[C---:B------:R-:W-:Y:S01]  /*13d0*/  IMAD.HI.U32 R20, R11.reuse, R6, RZ ;  /* 0x000000060b147227 */ /* 0x040fe200078e00ff */
[-C--:B------:R-:W-:Y:S02]  /*13e0*/  @P2 SHF.R.U32.HI R13, RZ, R7.reuse, R18 ;  /* 0x00000007ff0d2219 */ /* 0x080fe40000011612 */
[-C--:B-1----:R-:W-:Y:S02]  /*13f0*/  @P1 SHF.R.U32.HI R16, RZ, R12.reuse, R15 ;  /* 0x0000000cff101219 */ /* 0x082fe4000001160f */
[----:B------:R-:W-:Y:S02]  /*1400*/  SHF.R.U32.HI R5, RZ, R12, R5 ;  /* 0x0000000cff057219 */ /* 0x000fe40000011605 */
[----:B------:R-:W-:Y:S02]  /*1410*/  SHF.R.U32.HI R20, RZ, R7, R20 ;  /* 0x00000007ff147219 */ /* 0x000fe40000011614 */
[----:B------:R-:W-:Y:S01]  /*1420*/  SEL R5, R164, R5, !P1 ;  /* 0x00000005a4057207 */ /* 0x000fe20004800000 */
[----:B--2---:R-:W-:Y:S01]  /*1430*/  IMAD.HI.U32 R18, R16, R2, RZ ;  /* 0x0000000210127227 */ /* 0x004fe200078e00ff */
[----:B------:R-:W-:-:S02]  /*1440*/  SEL R155, R11, R20, !P2 ;  /* 0x000000140b9b7207 */ /* 0x000fc40005000000 */
[----:B------:R-:W-:Y:S01]  /*1450*/  IADD3 R7, PT, PT, -R5, RZ, RZ ;  /* 0x000000ff05077210 */ /* 0x000fe20007ffe1ff */
[----:B------:R-:W-:Y:S01]  /*1460*/  IMAD.HI.U32 R6, R13, R2, RZ ;  /* 0x000000020d067227 */ /* 0x000fe200078e00ff */
[----:B------:R-:W-:-:S03]  /*1470*/  @P0 SHF.R.U32.HI R16, RZ, R3, R18 ;  /* 0x00000003ff100219 */ /* 0x000fc60000011612 */
[----:B------:R-:W-:Y:S01]  /*1480*/  IMAD R7, R4, R7, R164 ;  /* 0x0000000704077224 */ /* 0x000fe200078e02a4 */
[----:B------:R-:W-:Y:S01]  /*1490*/  @P0 SHF.R.U32.HI R13, RZ, R3, R6 ;  /* 0x00000003ff0d0219 */ /* 0x000fe20000011606 */
[----:B------:R-:W-:-:S04]  /*14a0*/  IMAD R16, R16, R9, RZ ;  /* 0x0000000910107224 */ /* 0x000fc800078e02ff */
[----:B------:R-:W-:Y:S01]  /*14b0*/  IMAD R6, R13, R9, RZ ;  /* 0x000000090d067224 */ /* 0x000fe200078e02ff */
[----:B------:R-:W-:-:S04]  /*14c0*/  ISETP.GE.AND P1, PT, R5, R16, PT ;  /* 0x000000100500720c */ /* 0x000fc80003f26270 */
[----:B------:R-:W-:Y:S01]  /*14d0*/  ISETP.GE.OR P1, PT, R155, R6, P1 ;  /* 0x000000069b00720c */ /* 0x000fe20000f26670 */
[----:B------:R-:W-:-:S05]  /*14e0*/  IMAD.HI.U32 R6, R5, R2, RZ ;  /* 0x0000000205067227 */ /* 0x000fca00078e00ff */
[----:B------:R-:W-:-:S04]  /*14f0*/  SHF.R.U32.HI R6, RZ, R3, R6 ;  /* 0x00000003ff067219 */ /* 0x000fc80000011606 */
[----:B------:R-:W-:-:S03]  /*1500*/  SEL R6, R5, R6, !P0 ;  /* 0x0000000605067207 */ /* 0x000fc60004000000 */
[----:B------:R-:W-:Y:S01]  /*1510*/  @!P1 IMAD.HI.U32 R12, R155, R2, RZ ;  /* 0x000000029b0c9227 */ /* 0x000fe200078e00ff */
[----:B------:R-:W-:-:S04]  /*1520*/  IADD3 R2, PT, PT, -R6, RZ, RZ ;  /* 0x000000ff06027210 */ /* 0x000fc80007ffe1ff */
[----:B------:R-:W-:Y:S01]  /*1530*/  @!P1 SHF.R.U32.HI R12, RZ, R3, R12 ;  /* 0x00000003ff0c9219 */ /* 0x000fe2000001160c */
[----:B------:R-:W-:-:S03]  /*1540*/  IMAD R2, R9, R2, R5 ;  /* 0x0000000209027224 */ /* 0x000fc600078e0205 */
[----:B------:R-:W-:-:S05]  /*1550*/  @!P1 SEL R3, R155, R12, !P0 ;  /* 0x0000000c9b039207 */ /* 0x000fca0004000000 */
[--C-:B------:R-:W-:Y:S02]  /*1560*/  @!P1 IMAD.IADD R6, R6, 0x1, -R3.reuse ;  /* 0x0000000106069824 */ /* 0x100fe400078e0a03 */
[----:B------:R-:W-:Y:S01]  /*1570*/  @!P1 IMAD R3, R2, R13, R3 ;  /* 0x0000000d02039224 */ /* 0x000fe200078e0203 */
[----:B------:R-:W-:Y:S01]  /*1580*/  IADD3 R2, PT, PT, -R155, RZ, RZ ;  /* 0x000000ff9b027210 */ /* 0x000fe20007ffe1ff */
[----:B------:R-:W-:Y:S02]  /*1590*/  @!P1 IMAD R5, R6, R9, R155 ;  /* 0x0000000906059224 */ /* 0x000fe400078e029b */
[----:B------:R-:W-:Y:S02]  /*15a0*/  @!P1 IMAD.MOV.U32 R155, RZ, RZ, R3 ;  /* 0x000000ffff9b9224 */ /* 0x000fe400078e0003 */
[----:B------:R-:W-:Y:S02]  /*15b0*/  IMAD R2, R14, R2, R11 ;  /* 0x000000020e027224 */ /* 0x000fe400078e020b */
[----:B------:R-:W-:-:S02]  /*15c0*/  IMAD R164, R5, R4, R7 ;  /* 0x0000000405a47224 */ /* 0x000fc400078e0207 */
[----:B------:R-:W-:Y:S02]  /*15d0*/  IMAD R155, R155, R14, R2 ;  /* 0x0000000e9b9b7224 */ /* 0x000fe400078e0202 */
.L_x_19:
[----:B------:R-:W-:Y:S05]  /*15e0*/  BRA.U UP3, `(.L_x_20) ;  /* 0x0000000103407547 */ /* 0x000fea000b800000 */
[----:B------:R-:W1:Y:S08]  /*15f0*/  LDC.64 R4, c[0x0][0xb10] ;  /* 0x0002c400ff047b82 */ /* 0x000e700000000a00 */
[----:B------:R-:W2:Y:S08]  /*1600*/  LDC.64 R2, c[0x0][0xb18] ;  /* 0x0002c600ff027b82 */ /* 0x000eb00000000a00 */
[----:B------:R-:W3:Y:S08]  /*1610*/  LDC R6, c[0x0][0xb20] ;  /* 0x0002c800ff067b82 */ /* 0x000ef00000000800 */
[----:B------:R-:W4:Y:S01]  /*1620*/  LDC R12, c[0x0][0xb0c] ;  /* 0x0002c300ff0c7b82 */ /* 0x000f220000000800 */
[----:B-1----:R-:W-:-:S05]  /*1630*/  IMAD.HI.U32 R4, R155, R4, RZ ;  /* 0x000000049b047227 */ /* 0x002fca00078e00ff */
[----:B------:R-:W-:Y:S01]  /*1640*/  SHF.R.U32.HI R4, RZ, R5, R4 ;  /* 0x00000005ff047219 */ /* 0x000fe20000011604 */
[----:B--2---:R-:W-:Y:S01]  /*1650*/  IMAD.HI.U32 R3, R164, R3, RZ ;  /* 0x00000003a4037227 */ /* 0x004fe200078e00ff */
[----:B------:R-:W-:-:S04]  /*1660*/  ISETP.NE.AND P0, PT, R2, 0x1, PT ;  /* 0x000000010200780c */ /* 0x000fc80003f05270 */
[----:B---3--:R-:W-:-:S04]  /*1670*/  SHF.R.U32.HI R3, RZ, R6, R3 ;  /* 0x00000006ff037219 */ /* 0x008fc80000011603 */
[----:B------:R-:W-:Y:S02]  /*1680*/  SEL R3, R164, R3, !P0 ;  /* 0x00000003a4037207 */ /* 0x000fe40004000000 */
[----:B----4-:R-:W-:-:S04]  /*1690*/  ISETP.NE.AND P1, PT, R12, 0x1, PT ;  /* 0x000000010c00780c */ /* 0x010fc80003f25270 */
[----:B------:R-:W-:-:S05]  /*16a0*/  SEL R6, R155, R4, !P1 ;  /* 0x000000049b067207 */ /* 0x000fca0004800000 */
[----:B------:R-:W-:Y:S02]  /*16b0*/  IMAD.IADD R4, R3, 0x1, -R6 ;  /* 0x0000000103047824 */ /* 0x000fe400078e0a06 */
[----:B------:R-:W-:Y:S02]  /*16c0*/  IMAD.IADD R3, R6, 0x1, -R3 ;  /* 0x0000000106037824 */ /* 0x000fe400078e0a03 */
[----:B------:R-:W-:Y:S02]  /*16d0*/  IMAD R155, R4, R12, R155 ;  /* 0x0000000c049b7224 */ /* 0x000fe400078e029b */
[----:B------:R-:W-:Y:S02]  /*16e0*/  IMAD R164, R3, R2, R164 ;  /* 0x0000000203a47224 */ /* 0x000fe400078e02a4 */
.L_x_20:
[----:B------:R-:W-:Y:S05]  /*16f0*/  BRA.U !UP1, `(.L_x_21) ;  /* 0x00000001090c7547 */ /* 0x000fea000b800000 */
[----:B------:R-:W-:Y:S01]  /*1700*/  UCGABAR_WAIT ;  /* 0x0000000000007dc7 */ /* 0x000fe20008000000 */
[----:B------:R-:W-:Y:S01]  /*1710*/  CCTL.IVALL ;  /* 0x00000000ff00798f */ /* 0x000fe20002000000 */
[----:B------:R-:W-:Y:S05]  /*1720*/  BRA `(.L_x_22) ;  /* 0x0000000000047947 */ /* 0x000fea0003800000 */
.L_x_21:
[----:B------:R-:W-:Y:S06]  /*1730*/  BAR.SYNC.DEFER_BLOCKING 0x0 ;  /* 0x0000000000007b1d */ /* 0x000fec0000010000 */
.L_x_22:
[----:B------:R-:W-:Y:S05]  /*1740*/  BRA.U UP2, `(.L_x_23) ;  /* 0x0000001902f47547 */ /* 0x000fea000b800000 */
[----:B------:R-:W1:Y:S01]  /*1750*/  LDCU UR15, c[0x0][0x38c] ;  /* 0x00007180ff0f77ac */ /* 0x000e620008000800 */
[----:B------:R-:W2:Y:S01]  /*1760*/  LDC R9, c[0x0][0x370] ;  /* 0x0000dc00ff097b82 */ /* 0x000ea20000000800 */
[C---:B------:R-:W-:Y:S01]  /*1770*/  IMAD.SHL.U32 R17, R11.reuse, 0x20, RZ ;  /* 0x000000200b117824 */ /* 0x040fe200078e00ff */
[----:B------:R-:W-:Y:S01]  /*1780*/  PLOP3.LUT P1, PT, PT, PT, UP5, 0x80, 0x8 ;  /* 0x000000000008781c */ /* 0x000fe20003f2f058 */
[----:B------:R-:W-:Y:S01]  /*1790*/  UISETP.NE.AND UP1, UPT, UR10, URZ, UPT ;  /* 0x000000ff0a00728c */ /* 0x000fe2000bf25270 */
[----:B------:R-:W-:Y:S01]  /*17a0*/  ISETP.NE.AND P4, PT, R10, RZ, P5 ;  /* 0x000000ff0a00720c */ /* 0x000fe20002f85270 */
[----:B------:R-:W-:Y:S01]  /*17b0*/  IMAD.SHL.U32 R16, R11, 0x80, RZ ;  /* 0x000000800b107824 */ /* 0x000fe200078e00ff */
[----:B------:R-:W-:Y:S01]  /*17c0*/  PLOP3.LUT P1, PT, P1, PT, PT, 0x8, 0x80 ;  /* 0x000000000080781c */ /* 0x000fe20000f2e170 */
[----:B------:R-:W-:Y:S01]  /*17d0*/  IMAD.MOV.U32 R15, RZ, RZ, 0x1 ;  /* 0x00000001ff0f7424 */ /* 0x000fe200078e00ff */
[----:B------:R-:W3:Y:S01]  /*17e0*/  LDC R0, c[0x0][0x374] ;  /* 0x0000dd00ff007b82 */ /* 0x000ee20000000800 */
[----:B------:R-:W-:Y:S01]  /*17f0*/  IMAD.MOV.U32 R14, RZ, RZ, RZ ;  /* 0x000000ffff0e7224 */ /* 0x000fe200078e00ff */
[----:B------:R-:W-:Y:S01]  /*1800*/  CS2R R12, SRZ ;  /* 0x00000000000c7805 */ /* 0x000fe2000001ff00 */
[----:B------:R-:W-:Y:S01]  /*1810*/  IMAD.MOV.U32 R10, RZ, RZ, 0x1 ;  /* 0x00000001ff0a7424 */ /* 0x000fe200078e00ff */
[----:B------:R-:W-:Y:S01]  /*1820*/  LOP3.LUT R17, R17, 0x20, RZ, 0xc0, !PT ;  /* 0x0000002011117812 */ /* 0x000fe200078ec0ff */
[----:B------:R-:W4:Y:S01]  /*1830*/  LDCU.64 UR24, c[0x0][0x348] ;  /* 0x00006900ff1877ac */ /* 0x000f220008000a00 */
[----:B-1----:R-:W-:-:S02]  /*1840*/  UIADD3 UR4, UPT, UPT, UR15, 0x3f, URZ ;  /* 0x0000003f0f047890 */ /* 0x002fc4000fffe0ff */
[----:B------:R-:W-:Y:S02]  /*1850*/  USEL UR7, UR7, 0x2, UP1 ;  /* 0x0000000207077887 */ /* 0x000fe40008800000 */
[----:B------:R-:W-:Y:S01]  /*1860*/  USHF.R.S32.HI UR22, URZ, 0x1f, UR4 ;  /* 0x0000001fff167899 */ /* 0x000fe20008011404 */
[----:B------:R-:W-:-:S03]  /*1870*/  UMOV UR13, URZ ;  /* 0x000000ff000d7c82 */ /* 0x000fc60008000000 */
[----:B------:R-:W-:Y:S02]  /*1880*/  ULEA.HI UR22, UR22, UR4, URZ, 0x6 ;  /* 0x0000000416167291 */ /* 0x000fe4000f8f30ff */
[----:B------:R-:W-:Y:S02]  /*1890*/  UIADD3 UR4, UPT, UPT, UR15, -0x1, URZ ;  /* 0xffffffff0f047890 */ /* 0x000fe4000fffe0ff */
[----:B------:R-:W-:Y:S02]  /*18a0*/  USHF.R.S32.HI UR22, URZ, 0x6, UR22 ;  /* 0x00000006ff167899 */ /* 0x000fe40008011416 */
[----:B------:R-:W-:Y:S02]  /*18b0*/  UISETP.GE.U32.AND UP2, UPT, UR4, -0x7f, UPT ;  /* 0xffffff810400788c */ /* 0x000fe4000bf46070 */
[----:B------:R-:W-:Y:S02]  /*18c0*/  UISETP.LT.U32.AND UP0, UPT, UR22, 0x14, UPT ;  /* 0x000000141600788c */ /* 0x000fe4000bf01070 */
[----:B------:R-:W-:-:S02]  /*18d0*/  UIADD3 UR15, UPT, UPT, UR15, 0x7e, URZ ;  /* 0x0000007e0f0f7890 */ /* 0x000fc4000fffe0ff */
[----:B------:R-:W-:-:S04]  /*18e0*/  USEL UR21, UR22, 0x14, UP0 ;  /* 0x0000001416157887 */ /* 0x000fc80008000000 */
[----:B------:R-:W-:Y:S02]  /*18f0*/  UIADD3 UR6, UPT, UPT, UR21, -0x1, URZ ;  /* 0xffffffff15067890 */ /* 0x000fe4000fffe0ff */
[----:B------:R-:W-:Y:S02]  /*1900*/  @UP2 UIADD3 UR6, UPT, UPT, UR21, URZ, URZ ;  /* 0x000000ff15062290 */ /* 0x000fe4000fffe0ff */
[----:B------:R-:W-:Y:S02]  /*1910*/  UIADD3 UR14, UPT, UPT, UR22, -UR21, URZ ;  /* 0x80000015160e7290 */ /* 0x000fe4000fffe0ff */
[----:B------:R-:W-:Y:S02]  /*1920*/  UIADD3 UR5, UPT, UPT, UR6, 0x1, URZ ;  /* 0x0000000106057890 */ /* 0x000fe4000fffe0ff */
[----:B--2-4-:R-:W-:-:S12]  /*1930*/  UIADD3 UR6, UPT, UPT, -UR6, URZ, URZ ;  /* 0x000000ff06067290 */ /* 0x014fd8000fffe1ff */
.L_x_43:
[----:B------:R-:W-:Y:S01]  /*1940*/  UISETP.NE.AND UP0, UPT, UR37, URZ, UPT ;  /* 0x000000ff2500728c */ /* 0x000fe2000bf05270 */
[----:B------:R-:W1:Y:S08]  /*1950*/  S2UR UR37, SR_CgaCtaId ;  /* 0x00000000002579c3 */ /* 0x000e700000008800 */
[----:B------:R-:W-:Y:S05]  /*1960*/  BRA.U UP0, `(.L_x_24) ;  /* 0x0000000100347547 */ /* 0x000fea000b800000 */
[----:B------:R-:W2:Y:S01]  /*1970*/  S2R R2, SR_CgaCtaId ;  /* 0x0000000000027919 */ /* 0x000ea20000008800 */
[----:B------:R-:W-:-:S04]  /*1980*/  MOV R3, 0x400 ;  /* 0x0000040000037802 */ /* 0x000fc80000000f00 */
[----:B--2---:R-:W-:Y:S02]  /*1990*/  LEA R3, R2, R3, 0x18 ;  /* 0x0000000302037211 */ /* 0x004fe400078ec0ff */
[----:B------:R-:W-:-:S03]  /*19a0*/  SHF.L.U32 R2, R10, 0x1f, RZ ;  /* 0x0000001f0a027819 */ /* 0x000fc600000006ff */
[----:B------:R-:W-:-:S04]  /*19b0*/  IMAD R3, R12, 0x8, R3 ;  /* 0x000000080c037824 */ /* 0x000fc800078e0203 */
[----:B------:R-:W2:Y:S02]  /*19c0*/  SYNCS.PHASECHK.TRANS64.TRYWAIT P0, [R3+URZ+0x1d0], R2 ;  /* 0x0001d002030075a7 */ /* 0x000ea400080011ff */
[----:B--2---:R-:W-:Y:S05]  /*19d0*/  @!P0 BRA `(.L_x_25) ;  /* 0x0000006000588947 */ /* 0x004fea0003800000 */
.L_x_130:
[----:B------:R-:W-:Y:S01]  /*19e0*/  VIADD R12, R12, 0x1 ;  /* 0x000000010c0c7836 */ /* 0x000fe20000000000 */
[----:B------:R2:W-:Y:S04]  /*19f0*/  SYNCS.ARRIVE.TRANS64.A1T0 RZ, [R3+URZ+0x1c0], RZ ;  /* 0x0001c0ff03ff79a7 */ /* 0x0005e800081000ff */
[----:B------:R-:W-:-:S04]  /*1a00*/  ISETP.NE.AND P0, PT, R12, 0x2, PT ;  /* 0x000000020c00780c */ /* 0x000fc80003f05270 */
[----:B------:R-:W-:Y:S02]  /*1a10*/  SEL R12, R12, RZ, P0 ;  /* 0x000000ff0c0c7207 */ /* 0x000fe40000000000 */
[----:B--2---:R-:W-:-:S04]  /*1a20*/  SEL R3, RZ, 0x1, P0 ;  /* 0x00000001ff037807 */ /* 0x004fc80000000000 */
[----:B------:R-:W-:-:S07]  /*1a30*/  LOP3.LUT R10, R10, R3, RZ, 0x3c, !PT ;  /* 0x000000030a0a7212 */ /* 0x000fce00078e3cff */
.L_x_24:
[----:B------:R-:W-:Y:S01]  /*1a40*/  UMOV UR4, 0x400 ;  /* 0x0000040000047882 */ /* 0x000fe20000000000 */
[----:B------:R-:W-:Y:S01]  /*1a50*/  LEA.HI R3, R155, R155, RZ, 0x1 ;  /* 0x0000009b9b037211 */ /* 0x000fe200078f08ff */
[----:B-1----:R-:W-:Y:S01]  /*1a60*/  ULEA UR4, UR37, UR4, 0x18 ;  /* 0x0000000425047291 */ /* 0x002fe2000f8ec0ff */
[----:B------:R-:W-:Y:S01]  /*1a70*/  SHF.L.U32 R2, R15, 0x1f, RZ ;  /* 0x0000001f0f027819 */ /* 0x000fe200000006ff */
[----:B------:R-:W-:Y:S01]  /*1a80*/  UISETP.GE.U32.AND UP0, UPT, UR15, 0x7f, UPT ;  /* 0x0000007f0f00788c */ /* 0x000fe2000bf06070 */
[----:B------:R-:W-:Y:S01]  /*1a90*/  R2UR UR35, R16 ;  /* 0x00000000102372ca */ /* 0x000fe200000e0000 */
[----:B------:R-:W-:Y:S01]  /*1aa0*/  ULEA UR8, UR13, UR4, 0x3 ;  /* 0x000000040d087291 */ /* 0x000fe2000f8e18ff */
[----:B------:R-:W-:Y:S01]  /*1ab0*/  IMAD.SHL.U32 R3, R3, 0x80, RZ ;  /* 0x0000008003037824 */ /* 0x000fe200078e00ff */
[----:B------:R-:W-:Y:S01]  /*1ac0*/  R2UR UR11, R17 ;  /* 0x00000000110b72ca */ /* 0x000fe200000e0000 */
[----:B------:R-:W-:-:S03]  /*1ad0*/  UMOV UR23, URZ ;  /* 0x000000ff00177c82 */ /* 0x000fc60008000000 */
[----:B------:R-:W-:-:S03]  /*1ae0*/  LOP3.LUT R3, R3, 0xffffff00, RZ, 0xc0, !PT ;  /* 0xffffff0003037812 */ /* 0x000fc600078ec0ff */
[----:B------:R1:W2:Y:S01]  /*1af0*/  SYNCS.PHASECHK.TRANS64.TRYWAIT P0, [UR8+0xa0], R2 ;  /* 0x0000a002ff0075a7 */ /* 0x0002a20008001108 */
[----:B------:R-:W-:Y:S02]  /*1b00*/  R2UR UR9, R3 ;  /* 0x00000000030972ca */ /* 0x000fe400000e0000 */
[----:B------:R-:W-:-:S11]  /*1b10*/  R2UR UR8, R164 ;  /* 0x00000000a40872ca */ /* 0x000fd600000e0000 */
[----:B------:R-:W-:Y:S02]  /*1b20*/  ULOP3.LUT UR35, UR9, 0x80, UR35, 0xf8, !UPT ;  /* 0x0000008009237892 */ /* 0x000fe4000f8ef823 */
[----:B------:R-:W-:Y:S01]  /*1b30*/  ULEA UR11, UR8, UR11, 0x6 ;  /* 0x0000000b080b7291 */ /* 0x000fe2000f8e30ff */
[----:B------:R-:W-:Y:S11]  /*1b40*/  BRA.U !UP0, `(.L_x_26) ;  /* 0x0000000108c07547 */ /* 0x000ff6000b800000 */
[----:B------:R-:W-:Y:S01]  /*1b50*/  UMOV UR16, UR6 ;  /* 0x0000000600107c82 */ /* 0x000fe20008000000 */
[----:B------:R-:W-:Y:S01]  /*1b60*/  UMOV UR17, UR13 ;  /* 0x0000000d00117c82 */ /* 0x000fe20008000000 */
[----:B------:R-:W-:-:S05]  /*1b70*/  UMOV UR34, URZ ;  /* 0x000000ff00227c82 */ /* 0x000fca0008000000 */
.L_x_32:
[----:B------:R-:W-:Y:S01]  /*1b80*/  ULEA UR33, UR17, UR4, 0x3 ;  /* 0x0000000411217291 */ /* 0x000fe2000f8e18ff */
[----:B------:R-:W-:Y:S01]  /*1b90*/  @P5 MOV R3, 0x5000 ;  /* 0x0000500000035802 */ /* 0x000fe20000000f00 */
[----:B-12-4-:R-:W-:Y:S10]  /*1ba0*/  @P0 BRA `(.L_x_27) ;  /* 0x00000000000c0947 */ /* 0x016ff40003800000 */
[----:B------:R-:W-:-:S04]  /*1bb0*/  SHF.L.U32 R5, R15, 0x1f, RZ ;  /* 0x0000001f0f057819 */ /* 0x000fc800000006ff */
[----:B------:R-:W2:Y:S02]  /*1bc0*/  SYNCS.PHASECHK.TRANS64.TRYWAIT P0, [UR33+0xa0], R5 ;  /* 0x0000a005ff0075a7 */ /* 0x000ea40008001121 */
[----:B--2---:R-:W-:Y:S05]  /*1bd0*/  @!P0 BRA `(.L_x_28) ;  /* 0x0000005c00ec8947 */ /* 0x004fea0003800000 */
.L_x_27:
[----:B------:R2:W-:Y:S01]  /*1be0*/  @P5 SYNCS.ARRIVE.TRANS64 RZ, [UR33], R3 ;  /* 0x00000003ffff59a7 */ /* 0x0005e20008000021 */
[----:B------:R-:W-:Y:S02]  /*1bf0*/  ULOP3.LUT UR8, UR7, 0x2, URZ, 0xfc, !UPT ;  /* 0x0000000207087892 */ /* 0x000fe4000f8efcff */
[----:B------:R-:W-:Y:S02]  /*1c00*/  UIADD3 UR16, UPT, UPT, UR16, 0x1, URZ ;  /* 0x0000000110107890 */ /* 0x000fe4000fffe0ff */
[----:B------:R-:W-:Y:S02]  /*1c10*/  UISETP.NE.AND UP0, UPT, UR8, 0x2, UPT ;  /* 0x000000020800788c */ /* 0x000fe4000bf05270 */
[----:B------:R-:W-:-:S07]  /*1c20*/  UISETP.NE.AND UP2, UPT, UR16, 0x1, UPT ;  /* 0x000000011000788c */ /* 0x000fce000bf45270 */
[----:B------:R-:W-:Y:S05]  /*1c30*/  BRA.U UP0, `(.L_x_29) ;  /* 0x0000000100047547 */ /* 0x000fea000b800000 */
[----:B------:R-:W-:Y:S05]  /*1c40*/  BPT.TRAP 0x1 ;  /* 0x000000040000795c */ /* 0x000fea0000300000 */
.L_x_29:
[----:B------:R-:W-:Y:S04]  /*1c50*/  BSSY.RECONVERGENT B0, `(.L_x_30) ;  /* 0x0000003000007945 */ /* 0x000fe80003800200 */
[----:B------:R-:W-:Y:S05]  /*1c60*/  @!P4 BRA `(.L_x_31) ;  /* 0x000000000004c947 */ /* 0x000fea0003800000 */
[----:B------:R-:W-:Y:S05]  /*1c70*/  BPT.TRAP 0x1 ;  /* 0x000000040000795c */ /* 0x000fea0000300000 */
.L_x_31:
[----:B------:R-:W-:Y:S05]  /*1c80*/  BSYNC.RECONVERGENT B0 ;  /* 0x0000000000007941 */ /* 0x000fea0003800200 */
.L_x_30:
[----:B------:R-:W-:Y:S02]  /*1c90*/  UIADD3 UR13, UPT, UPT, UR17, 0x1, URZ ;  /* 0x00000001110d7890 */ /* 0x000fe4000fffe0ff */
[----:B------:R-:W-:Y:S02]  /*1ca0*/  ULEA UR32, UR17, UR4, 0xd ;  /* 0x0000000411207291 */ /* 0x000fe4000f8e68ff */
[----:B------:R-:W-:Y:S02]  /*1cb0*/  UISETP.NE.AND UP0, UPT, UR13, 0x14, UPT ;  /* 0x000000140d00788c */ /* 0x000fe4000bf05270 */
[----:B------:R-:W-:Y:S02]  /*1cc0*/  UIADD3 UR28, UP1, UPT, UR24, 0x80, URZ ;  /* 0x00000080181c7890 */ /* 0x000fe4000ff3e0ff */
[----:B------:R-:W-:Y:S02]  /*1cd0*/  USEL UR9, URZ, 0x1, UP0 ;  /* 0x00000001ff097887 */ /* 0x000fe40008000000 */
[----:B------:R-:W-:-:S02]  /*1ce0*/  USEL UR13, UR13, URZ, UP0 ;  /* 0x000000ff0d0d7287 */ /* 0x000fc40008000000 */
[----:B------:R-:W-:Y:S02]  /*1cf0*/  UIADD3 UR26, UP0, UPT, UR24, 0x180, URZ ;  /* 0x00000180181a7890 */ /* 0x000fe4000ff1e0ff */
[----:B------:R-:W-:Y:S01]  /*1d00*/  ULEA UR8, UR13, UR4, 0x3 ;  /* 0x000000040d087291 */ /* 0x000fe2000f8e18ff */
[----:B------:R-:W-:Y:S01]  /*1d10*/  LOP3.LUT R15, R15, UR9, RZ, 0x3c, !PT ;  /* 0x000000090f0f7c12 */ /* 0x000fe2000f8e3cff */
[----:B------:R-:W-:Y:S02]  /*1d20*/  ULOP3.LUT UR33, UR33, 0xfefffff8, URZ, 0xc0, !UPT ;  /* 0xfefffff821217892 */ /* 0x000fe4000f8ec0ff */
[----:B------:R-:W-:Y:S01]  /*1d30*/  UIADD3.X UR29, UPT, UPT, URZ, UR25, URZ, UP1, !UPT ;  /* 0x00000019ff1d7290 */ /* 0x000fe20008ffe4ff */
[----:B-1----:R-:W-:Y:S01]  /*1d40*/  SHF.L.U32 R2, R15, 0x1f, RZ ;  /* 0x0000001f0f027819 */ /* 0x002fe200000006ff */
[----:B------:R-:W-:Y:S02]  /*1d50*/  UIADD3 UR32, UPT, UPT, UR32, 0x4600, URZ ;  /* 0x0000460020207890 */ /* 0x000fe4000fffe0ff */
[----:B------:R-:W-:Y:S01]  /*1d60*/  UIADD3.X UR27, UPT, UPT, URZ, UR25, URZ, UP0, !UPT ;  /* 0x00000019ff1b7290 */ /* 0x000fe200087fe4ff */
[----:B------:R4:W1:Y:S01]  /*1d70*/  SYNCS.PHASECHK.TRANS64.TRYWAIT P0, [UR8+0xa0], R2 ;  /* 0x0000a002ff0075a7 */ /* 0x0008620008001108 */
[----:B------:R-:W-:Y:S01]  /*1d80*/  ULEA UR8, UR17, UR4, 0xb ;  /* 0x0000000411087291 */ /* 0x000fe2000f8e58ff */
[----:B------:R-:W-:Y:S01]  /*1d90*/  UMOV UR18, 0x0 ;  /* 0x0000000000127882 */ /* 0x000fe20000000000 */
[----:B------:R-:W-:-:S02]  /*1da0*/  UMOV UR19, 0x10000000 ;  /* 0x1000000000137882 */ /* 0x000fc40000000000 */
[----:B------:R-:W-:Y:S01]  /*1db0*/  UIADD3 UR8, UPT, UPT, UR8, 0x2c600, URZ ;  /* 0x0002c60008087890 */ /* 0x000fe2000fffe0ff */
[----:B------:R2:W-:Y:S01]  /*1dc0*/  UTMALDG.3D.2CTA [UR32], [UR28], desc[UR18] ;  /* 0x000012201c0075b4 */ /* 0x0005e20008211000 */
[----:B------:R-:W-:Y:S01]  /*1dd0*/  UMOV UR10, UR34 ;  /* 0x00000022000a7c82 */ /* 0x000fe20008000000 */
[----:B------:R-:W-:Y:S01]  /*1de0*/  UMOV UR12, UR36 ;  /* 0x00000024000c7c82 */ /* 0x000fe20008000000 */
[----:B------:R-:W-:Y:S01]  /*1df0*/  UMOV UR9, UR33 ;  /* 0x0000002100097c82 */ /* 0x000fe20008000000 */
[----:B------:R-:W-:Y:S01]  /*1e00*/  UMOV UR23, UR5 ;  /* 0x0000000500177c82 */ /* 0x000fe20008000000 */
[----:B------:R-:W-:-:S03]  /*1e10*/  UMOV UR17, UR13 ;  /* 0x0000000d00117c82 */ /* 0x000fc60008000000 */
[----:B------:R4:W-:Y:S01]  /*1e20*/  UTMALDG.3D.2CTA [UR8], [UR26], desc[UR18] ;  /* 0x000012081a0075b4 */ /* 0x0009e20008211000 */
[----:B--2---:R-:W-:Y:S01]  /*1e30*/  UIADD3 UR34, UPT, UPT, UR34, 0x40, URZ ;  /* 0x0000004022227890 */ /* 0x004fe2000fffe0ff */
[----:B------:R-:W-:Y:S11]  /*1e40*/  BRA.U UP2, `(.L_x_32) ;  /* 0xfffffffd024c7547 */ /* 0x000ff6000b83ffff */
.L_x_26:
[----:B----4-:R-:W-:Y:S01]  /*1e50*/  ULEA UR8, UR13, UR4, 0x3 ;  /* 0x000000040d087291 */ /* 0x010fe2000f8e18ff */
[----:B-1----:R-:W-:Y:S01]  /*1e60*/  SHF.L.U32 R2, R15, 0x1f, RZ ;  /* 0x0000001f0f027819 */ /* 0x002fe200000006ff */
[----:B------:R-:W-:Y:S01]  /*1e70*/  @!P1 SYNCS.ARRIVE.TRANS64.A1T0 RZ, [UR4+0x158], RZ ;  /* 0x000158ffffff99a7 */ /* 0x000fe20008100004 */
[----:B------:R-:W-:-:S06]  /*1e80*/  UISETP.GT.AND UP0, UPT, UR22, UR21, UPT ;  /* 0x000000151600728c */ /* 0x000fcc000bf04270 */
[----:B--2---:R1:W2:Y:S03]  /*1e90*/  SYNCS.PHASECHK.TRANS64.TRYWAIT P0, [UR8+0xa0], R2 ;  /* 0x0000a002ff0075a7 */ /* 0x0042a60008001108 */
[----:B------:R-:W-:Y:S05]  /*1ea0*/  BRA.U !UP0, `(.L_x_33) ;  /* 0x0000000108c07547 */ /* 0x000fea000b800000 */
[----:B------:R-:W-:Y:S01]  /*1eb0*/  UIADD3 UR26, UPT, UPT, UR14, UR23, URZ ;  /* 0x000000170e1a7290 */ /* 0x000fe2000fffe0ff */
[----:B------:R-:W-:-:S11]  /*1ec0*/  UMOV UR27, UR13 ;  /* 0x0000000d001b7c82 */ /* 0x000fd60008000000 */
.L_x_39:
[----:B------:R-:W-:Y:S01]  /*1ed0*/  ULEA UR17, UR27, UR4, 0x3 ;  /* 0x000000041b117291 */ /* 0x000fe2000f8e18ff */
[----:B--2---:R-:W-:Y:S01]  /*1ee0*/  @P5 MOV R3, 0x5000 ;  /* 0x0000500000035802 */ /* 0x004fe20000000f00 */
[----:B-12---:R-:W-:Y:S10]  /*1ef0*/  @P0 BRA `(.L_x_34) ;  /* 0x00000000000c0947 */ /* 0x006ff40003800000 */
[----:B------:R-:W-:-:S04]  /*1f00*/  SHF.L.U32 R5, R15, 0x1f, RZ ;  /* 0x0000001f0f057819 */ /* 0x000fc800000006ff */
[----:B------:R-:W2:Y:S02]  /*1f10*/  SYNCS.PHASECHK.TRANS64.TRYWAIT P0, [UR17+0xa0], R5 ;  /* 0x0000a005ff0075a7 */ /* 0x000ea40008001111 */
[----:B--2---:R-:W-:Y:S05]  /*1f20*/  @!P0 BRA `(.L_x_35) ;  /* 0x0000005c00308947 */ /* 0x004fea0003800000 */
.L_x_34:
[----:B------:R2:W-:Y:S01]  /*1f30*/  @P5 SYNCS.ARRIVE.TRANS64 RZ, [UR17], R3 ;  /* 0x00000003ffff59a7 */ /* 0x0005e20008000011 */
[----:B------:R-:W-:-:S04]  /*1f40*/  ULOP3.LUT UR8, UR7, 0x2, URZ, 0xfc, !UPT ;  /* 0x0000000207087892 */ /* 0x000fc8000f8efcff */
[----:B------:R-:W-:-:S09]  /*1f50*/  UISETP.NE.AND UP0, UPT, UR8, 0x2, UPT ;  /* 0x000000020800788c */ /* 0x000fd2000bf05270 */
[----:B------:R-:W-:Y:S05]  /*1f60*/  BRA.U UP0, `(.L_x_36) ;  /* 0x0000000100047547 */ /* 0x000fea000b800000 */
[----:B------:R-:W-:Y:S05]  /*1f70*/  BPT.TRAP 0x1 ;  /* 0x000000040000795c */ /* 0x000fea0000300000 */
.L_x_36:
[----:B------:R-:W-:Y:S04]  /*1f80*/  BSSY.RECONVERGENT B0, `(.L_x_37) ;  /* 0x0000003000007945 */ /* 0x000fe80003800200 */
[----:B------:R-:W-:Y:S05]  /*1f90*/  @!P4 BRA `(.L_x_38) ;  /* 0x000000000004c947 */ /* 0x000fea0003800000 */
[----:B------:R-:W-:Y:S05]  /*1fa0*/  BPT.TRAP 0x1 ;  /* 0x000000040000795c */ /* 0x000fea0000300000 */
.L_x_38:
[----:B------:R-:W-:Y:S05]  /*1fb0*/  BSYNC.RECONVERGENT B0 ;  /* 0x0000000000007941 */ /* 0x000fea0003800200 */
.L_x_37:
        /* <DEDUP_REMOVED lines=9> */
[----:B------:R-:W-:Y:S02]  /*2050*/  USHF.L.U32 UR18, UR23, 0x6, URZ ;  /* 0x0000000617127899 */ /* 0x000fe400080006ff */
[----:B------:R-:W-:Y:S01]  /*2060*/  ULOP3.LUT UR17, UR17, 0xfefffff8, URZ, 0xc0, !UPT ;  /* 0xfefffff811117892 */ /* 0x000fe2000f8ec0ff */
[----:B-1----:R-:W-:Y:S01]  /*2070*/  SHF.L.U32 R2, R15, 0x1f, RZ ;  /* 0x0000001f0f027819 */ /* 0x002fe200000006ff */
[----:B------:R-:W-:Y:S02]  /*2080*/  UIADD3 UR16, UPT, UPT, UR16, 0x4600, URZ ;  /* 0x0000460010107890 */ /* 0x000fe4000fffe0ff */
[----:B------:R-:W-:Y:S01]  /*2090*/  UIADD3.X UR33, UPT, UPT, URZ, UR25, URZ, UP1, !UPT ;  /* 0x00000019ff217290 */ /* 0x000fe20008ffe4ff */
[----:B------:R4:W1:Y:S01]  /*20a0*/  SYNCS.PHASECHK.TRANS64.TRYWAIT P0, [UR8+0xa0], R2 ;  /* 0x0000a002ff0075a7 */ /* 0x0008620008001108 */
[----:B------:R-:W-:-:S02]  /*20b0*/  ULEA UR8, UR27, UR4, 0xb ;  /* 0x000000041b087291 */ /* 0x000fc4000f8e58ff */
[----:B------:R-:W-:Y:S02]  /*20c0*/  UIADD3.X UR31, UPT, UPT, URZ, UR25, URZ, UP0, !UPT ;  /* 0x00000019ff1f7290 */ /* 0x000fe400087fe4ff */
[----:B------:R-:W-:Y:S01]  /*20d0*/  UIADD3 UR8, UPT, UPT, UR8, 0x2c600, URZ ;  /* 0x0002c60008087890 */ /* 0x000fe2000fffe0ff */
[----:B------:R-:W-:Y:S01]  /*20e0*/  UMOV UR28, 0x0 ;  /* 0x00000000001c7882 */ /* 0x000fe20000000000 */
[----:B------:R-:W-:Y:S01]  /*20f0*/  UMOV UR29, 0x10000000 ;  /* 0x10000000001d7882 */ /* 0x000fe20000000000 */
[----:B------:R-:W-:Y:S01]  /*2100*/  UMOV UR19, UR35 ;  /* 0x0000002300137c82 */ /* 0x000fe20008000000 */
[----:B------:R-:W-:Y:S01]  /*2110*/  UMOV UR20, UR36 ;  /* 0x0000002400147c82 */ /* 0x000fe20008000000 */
[----:B------:R-:W-:Y:S01]  /*2120*/  UMOV UR12, UR36 ;  /* 0x00000024000c7c82 */ /* 0x000fe20008000000 */
[----:B------:R-:W-:Y:S01]  /*2130*/  UMOV UR9, UR17 ;  /* 0x0000001100097c82 */ /* 0x000fe20008000000 */
[----:B------:R-:W-:Y:S01]  /*2140*/  UMOV UR10, UR18 ;  /* 0x00000012000a7c82 */ /* 0x000fe20008000000 */
[----:B------:R4:W-:Y:S01]  /*2150*/  UTMALDG.3D.2CTA [UR16], [UR32], desc[UR28] ;  /* 0x00001c10200075b4 */ /* 0x0009e20008211000 */
[----:B------:R-:W-:Y:S01]  /*2160*/  UIADD3 UR23, UPT, UPT, UR23, 0x1, URZ ;  /* 0x0000000117177890 */ /* 0x000fe2000fffe0ff */
[----:B------:R-:W-:-:S03]  /*2170*/  UMOV UR27, UR13 ;  /* 0x0000000d001b7c82 */ /* 0x000fc60008000000 */
[----:B------:R-:W-:Y:S01]  /*2180*/  UISETP.NE.AND UP0, UPT, UR23, UR26, UPT ;  /* 0x0000001a1700728c */ /* 0x000fe2000bf05270 */
[----:B------:R4:W-:Y:S08]  /*2190*/  UTMALDG.3D.2CTA [UR8], [UR30], desc[UR28] ;  /* 0x00001c081e0075b4 */ /* 0x0009f00008211000 */
[----:B----4-:R-:W-:Y:S05]  /*21a0*/  BRA.U UP0, `(.L_x_39) ;  /* 0xfffffffd00487547 */ /* 0x010fea000b83ffff */
.L_x_33:
[C---:B-1----:R-:W-:Y:S01]  /*21b0*/  LEA R2, R14.reuse, UR4, 0x3 ;  /* 0x000000040e027c11 */ /* 0x042fe2000f8e18ff */
[----:B------:R-:W-:Y:S01]  /*21c0*/  NOP ;  /* 0x0000000000007918 */ /* 0x000fe20000000000 */
[----:B--2---:R-:W-:Y:S02]  /*21d0*/  SHF.L.U32 R3, R13, 0x1f, RZ ;  /* 0x0000001f0d037819 */ /* 0x004fe400000006ff */
[----:B------:R-:W-:Y:S02]  /*21e0*/  LEA R4, R14, UR4, 0x4 ;  /* 0x000000040e047c11 */ /* 0x000fe4000f8e20ff */
[----:B------:R-:W1:Y:S02]  /*21f0*/  SYNCS.PHASECHK.TRANS64.TRYWAIT P0, [R2+URZ+0x160], R3 ;  /* 0x00016003020075a7 */ /* 0x000e6400080011ff */
[----:B-1----:R-:W-:Y:S05]  /*2200*/  @!P0 BRA `(.L_x_40) ;  /* 0x0000005800908947 */ /* 0x002fea0003800000 */
.L_x_133:
[----:B------:R-:W2:Y:S01]  /*2210*/  LDS.128 R4, [R4+0x1f0] ;  /* 0x0001f00004047984 */ /* 0x000ea20000000c00 */
[----:B------:R-:W-:Y:S01]  /*2220*/  ISETP.GE.AND P0, PT, R72, 0x1, PT ;  /* 0x000000014800780c */ /* 0x000fe20003f06270 */
[----:B-1----:R-:W-:Y:S01]  /*2230*/  VIADD R2, R2, 0x170 ;  /* 0x0000017002027836 */ /* 0x002fe20000000000 */
[----:B------:R-:W-:Y:S01]  /*2240*/  @!PT LDS RZ, [RZ] ;  /* 0x00000000fffff984 */ /* 0x000fe20000000800 */
[----:B------:R-:W-:Y:S01]  /*2250*/  @!PT LDS RZ, [RZ] ;  /* 0x00000000fffff984 */ /* 0x000fe20000000800 */
[----:B------:R-:W-:Y:S01]  /*2260*/  @!PT LDS RZ, [RZ] ;  /* 0x00000000fffff984 */ /* 0x000fe20000000800 */
[----:B------:R-:W-:Y:S01]  /*2270*/  @!PT LDS RZ, [RZ] ;  /* 0x00000000fffff984 */ /* 0x000fe20000000800 */
[----:B------:R1:W-:Y:S06]  /*2280*/  MEMBAR.ALL.CTA ;  /* 0x0000000000007992 */ /* 0x0003ec0000008000 */
[----:B-1----:R-:W1:Y:S01]  /*2290*/  FENCE.VIEW.ASYNC.S ;  /* 0x00000000000073c6 */ /* 0x002e620000000000 */
[----:B------:R-:W-:-:S04]  /*22a0*/  PRMT R2, RZ, 0x654, R2 ;  /* 0x00000654ff027816 */ /* 0x000fc80000000002 */
[----:B-1----:R1:W-:Y:S01]  /*22b0*/  SYNCS.ARRIVE.TRANS64.RED.A1T0 RZ, [R2+URZ], RZ ;  /* 0x000000ff02ff79a7 */ /* 0x0023e200081004ff */
[----:B--2---:R-:W-:-:S13]  /*22c0*/  LOP3.LUT P2, RZ, R6, 0x1, RZ, 0xc0, !PT ;  /* 0x0000000106ff7812 */ /* 0x004fda000784c0ff */
[----:B------:R-:W-:Y:S01]  /*22d0*/  @P2 SHF.R.U32.HI R3, RZ, 0x10, R5 ;  /* 0x00000010ff032819 */ /* 0x000fe20000011605 */
[----:B------:R-:W-:Y:S01]  /*22e0*/  VOTEU.ANY UP0, P2 ;  /* 0x0000000000ff7886 */ /* 0x000fe20001000100 */
[----:B------:R-:W-:Y:S02]  /*22f0*/  @P2 MOV R11, R4 ;  /* 0x00000004000b2202 */ /* 0x000fe40000000f00 */
[----:B------:R-:W-:Y:S02]  /*2300*/  @P2 R2UR.BROADCAST UR8, R3 ;  /* 0x00000000030822ca */ /* 0x000fe400008e0000 */
[----:B------:R-:W-:-:S11]  /*2310*/  @P2 LOP3.LUT R8, R5, 0xffff, RZ, 0xc0, !PT ;  /* 0x0000ffff05082812 */ /* 0x000fd600078ec0ff */
[----:B------:R-:W-:Y:S01]  /*2320*/  @UP0 UMOV UR36, UR8 ;  /* 0x0000000800240c82 */ /* 0x000fe20008000000 */
[----:B-1----:R-:W-:Y:S05]  /*2330*/  @!P0 BRA `(.L_x_41) ;  /* 0x0000000000b88947 */ /* 0x002fea0003800000 */
[----:B------:R-:W3:Y:S01]  /*2340*/  LDC.64 R4, c[0x0][0xb18] ;  /* 0x0002c600ff047b82 */ /* 0x000ee20000000a00 */
[----:B------:R-:W-:-:S07]  /*2350*/  ISETP.NE.AND P3, PT, R72, 0x1, PT ;  /* 0x000000014800780c */ /* 0x000fce0003f65270 */
[----:B------:R-:W1:Y:S08]  /*2360*/  LDC.64 R6, c[0x0][0xb10] ;  /* 0x0002c400ff067b82 */ /* 0x000e700000000a00 */
[----:B------:R-:W2:Y:S08]  /*2370*/  LDC R18, c[0x0][0xb20] ;  /* 0x0002c800ff127b82 */ /* 0x000eb00000000800 */
[----:B------:R-:W4:Y:S01]  /*2380*/  LDC R20, c[0x0][0xb0c] ;  /* 0x0002c300ff147b82 */ /* 0x000f220000000800 */
[----:B---3--:R-:W-:Y:S01]  /*2390*/  IMAD.HI.U32 R19, R0, R5, RZ ;  /* 0x0000000500137227 */ /* 0x008fe200078e00ff */
[----:B------:R-:W-:-:S03]  /*23a0*/  ISETP.NE.AND P0, PT, R4, 0x1, PT ;  /* 0x000000010400780c */ /* 0x000fc60003f05270 */
[----:B------:R-:W-:-:S03]  /*23b0*/  IMAD.HI.U32 R5, R8, R5, RZ ;  /* 0x0000000508057227 */ /* 0x000fc600078e00ff */
[----:B------:R-:W3:Y:S01]  /*23c0*/  LDC.64 R2, c[0x0][0xb28] ;  /* 0x0002ca00ff027b82 */ /* 0x000ee20000000a00 */
[----:B-1----:R-:W-:-:S04]  /*23d0*/  IMAD.HI.U32 R22, R9, R6, RZ ;  /* 0x0000000609167227 */ /* 0x002fc800078e00ff */
[----:B------:R-:W-:Y:S01]  /*23e0*/  IMAD.HI.U32 R24, R11, R6, RZ ;  /* 0x000000060b187227 */ /* 0x000fe200078e00ff */
[----:B------:R-:W-:Y:S02]  /*23f0*/  SHF.R.U32.HI R22, RZ, R7, R22 ;  /* 0x00000007ff167219 */ /* 0x000fe40000011616 */
[-C--:B--2---:R-:W-:Y:S02]  /*2400*/  SHF.R.U32.HI R19, RZ, R18.reuse, R19 ;  /* 0x00000012ff137219 */ /* 0x084fe40000011613 */
[----:B------:R-:W-:Y:S02]  /*2410*/  SHF.R.U32.HI R5, RZ, R18, R5 ;  /* 0x00000012ff057219 */ /* 0x000fe40000011605 */
[----:B------:R-:W-:Y:S02]  /*2420*/  SEL R19, R0, R19, !P0 ;  /* 0x0000001300137207 */ /* 0x000fe40004000000 */
[----:B------:R-:W-:Y:S02]  /*2430*/  SHF.R.U32.HI R24, RZ, R7, R24 ;  /* 0x00000007ff187219 */ /* 0x000fe40000011618 */
[----:B----4-:R-:W-:-:S02]  /*2440*/  ISETP.NE.AND P1, PT, R20, 0x1, PT ;  /* 0x000000011400780c */ /* 0x010fc40003f25270 */
[----:B------:R-:W-:Y:S02]  /*2450*/  SEL R5, R8, R5, !P0 ;  /* 0x0000000508057207 */ /* 0x000fe40004000000 */
[----:B------:R-:W-:Y:S02]  /*2460*/  SEL R21, R9, R22, !P1 ;  /* 0x0000001609157207 */ /* 0x000fe40004800000 */
[----:B------:R-:W-:Y:S01]  /*2470*/  SEL R7, R11, R24, !P1 ;  /* 0x000000180b077207 */ /* 0x000fe20004800000 */
[----:B---3--:R-:W-:-:S04]  /*2480*/  IMAD.HI.U32 R22, R19, R2, RZ ;  /* 0x0000000213167227 */ /* 0x008fc800078e00ff */
[----:B------:R-:W-:Y:S01]  /*2490*/  IMAD.HI.U32 R6, R21, R2, RZ ;  /* 0x0000000215067227 */ /* 0x000fe200078e00ff */
[----:B------:R-:W-:-:S04]  /*24a0*/  @P3 SHF.R.U32.HI R19, RZ, R3, R22 ;  /* 0x00000003ff133219 */ /* 0x000fc80000011616 */
[----:B------:R-:W-:Y:S01]  /*24b0*/  @P3 SHF.R.U32.HI R21, RZ, R3, R6 ;  /* 0x00000003ff153219 */ /* 0x000fe20000011606 */
[----:B------:R-:W-:-:S04]  /*24c0*/  IMAD R19, R72, R19, RZ ;  /* 0x0000001348137224 */ /* 0x000fc800078e02ff */
[----:B------:R-:W-:Y:S01]  /*24d0*/  IMAD R6, R72, R21, RZ ;  /* 0x0000001548067224 */ /* 0x000fe200078e02ff */
[C---:B------:R-:W-:Y:S02]  /*24e0*/  ISETP.GE.AND P0, PT, R5.reuse, R19, PT ;  /* 0x000000130500720c */ /* 0x040fe40003f06270 */
[----:B------:R-:W-:Y:S02]  /*24f0*/  IADD3 R19, PT, PT, -R5, RZ, RZ ;  /* 0x000000ff05137210 */ /* 0x000fe40007ffe1ff */
[----:B------:R-:W-:Y:S01]  /*2500*/  ISETP.GE.OR P0, PT, R7, R6, P0 ;  /* 0x000000060700720c */ /* 0x000fe20000706670 */
[----:B------:R-:W-:-:S04]  /*2510*/  IMAD.HI.U32 R6, R5, R2, RZ ;  /* 0x0000000205067227 */ /* 0x000fc800078e00ff */
[----:B------:R-:W-:Y:S01]  /*2520*/  IMAD R8, R4, R19, R8 ;  /* 0x0000001304087224 */ /* 0x000fe200078e0208 */
[----:B------:R-:W-:-:S04]  /*2530*/  SHF.R.U32.HI R6, RZ, R3, R6 ;  /* 0x00000003ff067219 */ /* 0x000fc80000011606 */
[----:B------:R-:W-:-:S03]  /*2540*/  SEL R6, R5, R6, !P3 ;  /* 0x0000000605067207 */ /* 0x000fc60005800000 */
[----:B------:R-:W-:-:S04]  /*2550*/  @!P0 IMAD.HI.U32 R18, R7, R2, RZ ;  /* 0x0000000207128227 */ /* 0x000fc800078e00ff */
[----:B------:R-:W-:Y:S01]  /*2560*/  IMAD.MOV R2, RZ, RZ, -R6 ;  /* 0x000000ffff027224 */ /* 0x000fe200078e0a06 */
[----:B------:R-:W-:-:S03]  /*2570*/  @!P0 SHF.R.U32.HI R18, RZ, R3, R18 ;  /* 0x00000003ff128219 */ /* 0x000fc60000011612 */
[----:B------:R-:W-:Y:S01]  /*2580*/  IMAD R2, R72, R2, R5 ;  /* 0x0000000248027224 */ /* 0x000fe200078e0205 */
        /* <DEDUP_REMOVED lines=9> */
.L_x_41:
[----:B------:R-:W1:Y:S02]  /*2620*/  LDCU UR8, c[0x0][0xb30] ;  /* 0x00016600ff0877ac */ /* 0x000e640008000800 */
[----:B-1----:R-:W-:-:S09]  /*2630*/  UISETP.NE.AND UP0, UPT, UR8, 0x1, UPT ;  /* 0x000000010800788c */ /* 0x002fd2000bf05270 */
[----:B------:R-:W-:Y:S05]  /*2640*/  BRA.U UP0, `(.L_x_42) ;  /* 0x0000000100407547 */ /* 0x000fea000b800000 */
[----:B------:R-:W1:Y:S08]  /*2650*/  LDC.64 R4, c[0x0][0xb10] ;  /* 0x0002c400ff047b82 */ /* 0x000e700000000a00 */
[----:B------:R-:W2:Y:S08]  /*2660*/  LDC.64 R2, c[0x0][0xb18] ;  /* 0x0002c600ff027b82 */ /* 0x000eb00000000a00 */
[----:B------:R-:W4:Y:S08]  /*2670*/  LDC R6, c[0x0][0xb20] ;  /* 0x0002c800ff067b82 */ /* 0x000f300000000800 */
[----:B------:R-:W3:Y:S01]  /*2680*/  LDC R18, c[0x0][0xb0c] ;  /* 0x0002c300ff127b82 */ /* 0x000ee20000000800 */
[----:B-1----:R-:W-:-:S05]  /*2690*/  IMAD.HI.U32 R4, R11, R4, RZ ;  /* 0x000000040b047227 */ /* 0x002fca00078e00ff */
[----:B------:R-:W-:Y:S01]  /*26a0*/  SHF.R.U32.HI R4, RZ, R5, R4 ;  /* 0x00000005ff047219 */ /* 0x000fe20000011604 */
[----:B--2---:R-:W-:Y:S01]  /*26b0*/  IMAD.HI.U32 R3, R8, R3, RZ ;  /* 0x0000000308037227 */ /* 0x004fe200078e00ff */
[----:B------:R-:W-:-:S04]  /*26c0*/  ISETP.NE.AND P0, PT, R2, 0x1, PT ;  /* 0x000000010200780c */ /* 0x000fc80003f05270 */
[----:B----4-:R-:W-:-:S04]  /*26d0*/  SHF.R.U32.HI R3, RZ, R6, R3 ;  /* 0x00000006ff037219 */ /* 0x010fc80000011603 */
[----:B------:R-:W-:Y:S02]  /*26e0*/  SEL R3, R8, R3, !P0 ;  /* 0x0000000308037207 */ /* 0x000fe40004000000 */
[----:B---3--:R-:W-:-:S04]  /*26f0*/  ISETP.NE.AND P1, PT, R18, 0x1, PT ;  /* 0x000000011200780c */ /* 0x008fc80003f25270 */
[----:B------:R-:W-:-:S05]  /*2700*/  SEL R4, R11, R4, !P1 ;  /* 0x000000040b047207 */ /* 0x000fca0004800000 */
[----:B------:R-:W-:Y:S02]  /*2710*/  IMAD.IADD R5, R3, 0x1, -R4 ;  /* 0x0000000103057824 */ /* 0x000fe400078e0a04 */
[----:B------:R-:W-:Y:S02]  /*2720*/  IMAD.IADD R3, R4, 0x1, -R3 ;  /* 0x0000000104037824 */ /* 0x000fe400078e0a03 */
[----:B------:R-:W-:Y:S02]  /*2730*/  IMAD R11, R5, R18, R11 ;  /* 0x00000012050b7224 */ /* 0x000fe400078e020b */
[----:B------:R-:W-:-:S07]  /*2740*/  IMAD R8, R3, R2, R8 ;  /* 0x0000000203087224 */ /* 0x000fce00078e0208 */
.L_x_42:
[----:B------:R-:W-:Y:S01]  /*2750*/  VIADD R14, R14, 0x1 ;  /* 0x000000010e0e7836 */ /* 0x000fe20000000000 */
[----:B------:R-:W-:Y:S01]  /*2760*/  PLOP3.LUT P1, PT, PT, PT, PT, 0x80, 0x8 ;  /* 0x000000000008781c */ /* 0x000fe20003f2f070 */
[----:B------:R-:W-:Y:S02]  /*2770*/  IMAD.IADD R155, R11, 0x1, R154 ;  /* 0x000000010b9b7824 */ /* 0x000fe400078e029a */
[----:B------:R-:W-:Y:S01]  /*2780*/  IMAD.IADD R164, R8, 0x1, R143 ;  /* 0x0000000108a47824 */ /* 0x000fe200078e028f */
[----:B------:R-:W-:-:S04]  /*2790*/  ISETP.NE.AND P0, PT, R14, 0x2, PT ;  /* 0x000000020e00780c */ /* 0x000fc80003f05270 */
[----:B------:R-:W-:Y:S02]  /*27a0*/  SEL R2, RZ, 0x1, P0 ;  /* 0x00000001ff027807 */ /* 0x000fe40000000000 */
[----:B------:R-:W-:Y:S02]  /*27b0*/  SEL R14, R14, RZ, P0 ;  /* 0x000000ff0e0e7207 */ /* 0x000fe40000000000 */
[----:B------:R-:W-:Y:S01]  /*27c0*/  LOP3.LUT R13, R13, R2, RZ, 0x3c, !PT ;  /* 0x000000020d0d7212 */ /* 0x000fe200078e3cff */
[----:B------:R-:W-:Y:S06]  /*27d0*/  @P2 BRA `(.L_x_43) ;  /* 0xfffffff000582947 */ /* 0x000fec000383ffff */
[----:B------:R-:W-:Y:S01]  /*27e0*/  UIADD3 UR4, UPT, UPT, UR4, 0xa0, URZ ;  /* 0x000000a004047890 */ /* 0x000fe2000fffe0ff */
[----:B------:R-:W-:-:S03]  /*27f0*/  SHF.L.U32 R3, R15, 0x1f, RZ ;  /* 0x0000001f0f037819 */ /* 0x000fc600000006ff */
[----:B------:R-:W-:-:S09]  /*2800*/  ULEA UR5, UR13, UR4, 0x3 ;  /* 0x000000040d057291 */ /* 0x000fd2000f8e18ff */
[----:B------:R-:W1:Y:S02]  /*2810*/  SYNCS.PHASECHK.TRANS64.TRYWAIT P0, [UR5], R3 ;  /* 0x00000003ff0075a7 */ /* 0x000e640008001105 */
[----:B-1----:R-:W-:Y:S05]  /*2820*/  @!P0 BRA `(.L_x_44) ;  /* 0x00000054001c8947 */ /* 0x002fea0003800000 */
.L_x_135:
[----:B------:R-:W-:-:S04]  /*2830*/  UIADD3 UR6, UPT, UPT, UR13, 0x1, URZ ;  /* 0x000000010d067890 */ /* 0x000fc8000fffe0ff */
[----:B------:R-:W-:-:S04]  /*2840*/  UISETP.NE.AND UP0, UPT, UR6, 0x14, UPT ;  /* 0x000000140600788c */ /* 0x000fc8000bf05270 */
[----:B------:R-:W-:Y:S02]  /*2850*/  USEL UR7, URZ, 0x1, UP0 ;  /* 0x00000001ff077887 */ /* 0x000fe40008000000 */
[----:B------:R-:W-:-:S04]  /*2860*/  USEL UR6, UR6, URZ, UP0 ;  /* 0x000000ff06067287 */ /* 0x000fc80008000000 */
[----:B------:R-:W-:Y:S01]  /*2870*/  ULEA UR5, UR6, UR4, 0x3 ;  /* 0x0000000406057291 */ /* 0x000fe2000f8e18ff */
[----:B------:R-:W-:-:S04]  /*2880*/  LOP3.LUT R2, R15, UR7, RZ, 0x3c, !PT ;  /* 0x000000070f027c12 */ /* 0x000fc8000f8e3cff */
[----:B-1----:R-:W-:-:S04]  /*2890*/  SHF.L.U32 R3, R2, 0x1f, RZ ;  /* 0x0000001f02037819 */ /* 0x002fc800000006ff */
[----:B------:R-:W1:Y:S02]  /*28a0*/  SYNCS.PHASECHK.TRANS64.TRYWAIT P0, [UR5], R3 ;  /* 0x00000003ff0075a7 */ /* 0x000e640008001105 */
[----:B-1----:R-:W-:Y:S05]  /*28b0*/  @!P0 BRA `(.L_x_45) ;  /* 0x0000005400108947 */ /* 0x002fea0003800000 */
.L_x_137:
        /* <DEDUP_REMOVED lines=9> */
.L_x_139:
        /* <DEDUP_REMOVED lines=9> */
.L_x_141:
        /* <DEDUP_REMOVED lines=9> */
.L_x_143:
        /* <DEDUP_REMOVED lines=9> */
.L_x_145:
        /* <DEDUP_REMOVED lines=9> */
.L_x_147:
        /* <DEDUP_REMOVED lines=9> */
.L_x_149:
        /* <DEDUP_REMOVED lines=9> */
.L_x_151:
        /* <DEDUP_REMOVED lines=9> */
.L_x_153:
        /* <DEDUP_REMOVED lines=9> */
.L_x_155:
        /* <DEDUP_REMOVED lines=9> */
.L_x_157:
        /* <DEDUP_REMOVED lines=9> */
.L_x_159:
        /* <DEDUP_REMOVED lines=9> */
.L_x_161:
        /* <DEDUP_REMOVED lines=9> */
.L_x_163:
        /* <DEDUP_REMOVED lines=9> */
.L_x_165:
        /* <DEDUP_REMOVED lines=9> */
.L_x_167:
        /* <DEDUP_REMOVED lines=9> */
.L_x_169:
        /* <DEDUP_REMOVED lines=9> */
.L_x_171:
[----:B------:R-:W-:-:S04]  /*3250*/  UIADD3 UR6, UPT, UPT, UR6, 0x1, URZ ;  /* 0x0000000106067890 */ /* 0x000fc8000fffe0ff */
[----:B------:R-:W-:-:S04]  /*3260*/  UISETP.NE.AND UP0, UPT, UR6, 0x14, UPT ;  /* 0x000000140600788c */ /* 0x000fc8000bf05270 */
[----:B------:R-:W-:Y:S02]  /*3270*/  USEL UR5, URZ, 0x1, UP0 ;  /* 0x00000001ff057887 */ /* 0x000fe40008000000 */
[----:B------:R-:W-:-:S04]  /*3280*/  USEL UR6, UR6, URZ, UP0 ;  /* 0x000000ff06067287 */ /* 0x000fc80008000000 */
[----:B------:R-:W-:Y:S01]  /*3290*/  ULEA UR6, UR6, UR4, 0x3 ;  /* 0x0000000406067291 */ /* 0x000fe2000f8e18ff */
[----:B-1----:R-:W-:-:S04]  /*32a0*/  LOP3.LUT R3, R2, UR5, RZ, 0x3c, !PT ;  /* 0x0000000502037c12 */ /* 0x002fc8000f8e3cff */
[----:B------:R-:W-:Y:S01]  /*32b0*/  SHF.L.U32 R3, R3, 0x1f, RZ ;  /* 0x0000001f03037819 */ /* 0x000fe200000006ff */
[----:B---3--:R-:W-:-:S07]  /*32c0*/  IMAD.U32 R0, RZ, RZ, UR6 ;  /* 0x00000006ff007e24 */ /* 0x008fce000f8e00ff */
.L_x_63:
[----:B-1----:R1:W2:Y:S02]  /*32d0*/  SYNCS.PHASECHK.TRANS64.TRYWAIT P0, [R0+URZ], R3 ;  /* 0x00000003000075a7 */ /* 0x0022a400080011ff */
[----:B--2---:R-:W-:Y:S05]  /*32e0*/  @!P0 NANOSLEEP.SYNCS 0x989680 ;  /* 0x009896800000895d */ /* 0x004fea0003900000 */
[----:B------:R-:W2:Y:S02]  /*32f0*/  @!P0 SYNCS.PHASECHK.TRANS64 P0, [R0+URZ], R3 ;  /* 0x00000003000085a7 */ /* 0x000ea400080010ff */
[----:B--2---:R-:W-:Y:S05]  /*3300*/  @P0 EXIT ;  /* 0x000000000000094d */ /* 0x004fea0003800000 */
[----:B------:R-:W-:Y:S05]  /*3310*/  BRA `(.L_x_63) ;  /* 0xfffffffc00ec7947 */ /* 0x000fea000383ffff */
.L_x_23:
[----:B------:R-:W-:-:S04]  /*3320*/  UISETP.NE.AND UP1, UPT, UR37, URZ, UPT ;  /* 0x000000ff2500728c */ /* 0x000fc8000bf25270 */
[----:B------:R-:W-:-:S09]  /*3330*/  UISETP.NE.OR UP1, UPT, UR10, 0x1, UP1 ;  /* 0x000000010a00788c */ /* 0x000fd20008f25670 */
[----:B------:R-:W-:Y:S05]  /*3340*/  BRA.U UP1, `(.L_x_64) ;  /* 0x00000005014c7547 */ /* 0x000fea000b800000 */
[----:B------:R-:W-:Y:S01]  /*3350*/  HFMA2 R11, -RZ, RZ, 0, 0 ;  /* 0x00000000ff0b7431 */ /* 0x000fe200000001ff */
[----:B------:R-:W-:Y:S01]  /*3360*/  ISETP.GE.U32.AND P2, PT, R10, 0x2, PT ;  /* 0x000000020a00780c */ /* 0x000fe20003f46070 */
[----:B------:R-:W-:Y:S01]  /*3370*/  IMAD.MOV.U32 R12, RZ, RZ, 0x1 ;  /* 0x00000001ff0c7424 */ /* 0x000fe200078e00ff */
[----:B------:R-:W-:Y:S01]  /*3380*/  CS2R R8, SRZ ;  /* 0x0000000000087805 */ /* 0x000fe2000001ff00 */
[----:B------:R-:W-:Y:S01]  /*3390*/  IMAD.MOV.U32 R3, RZ, RZ, RZ ;  /* 0x000000ffff037224 */ /* 0x000fe200078e00ff */
[----:B------:R-:W-:Y:S01]  /*33a0*/  UMOV UR4, 0x400 ;  /* 0x0000040000047882 */ /* 0x000fe20000000000 */
[----:B------:R-:W-:Y:S01]  /*33b0*/  UMOV UR6, URZ ;  /* 0x000000ff00067c82 */ /* 0x000fe20008000000 */
[----:B------:R-:W-:-:S12]  /*33c0*/  ULEA UR37, UR37, UR4, 0x18 ;  /* 0x0000000425257291 */ /* 0x000fd8000f8ec0ff */
.L_x_68:
[----:B------:R-:W-:Y:S02]  /*33d0*/  LEA R0, R3, UR37, 0x3 ;  /* 0x0000002503007c11 */ /* 0x000fe4000f8e18ff */
[----:B------:R-:W-:-:S03]  /*33e0*/  SHF.L.U32 R5, R8, 0x1f, RZ ;  /* 0x0000001f08057819 */ /* 0x000fc600000006ff */
[----:B------:R-:W-:Y:S01]  /*33f0*/  VIADD R4, R0, 0x1d0 ;  /* 0x000001d000047836 */ /* 0x000fe20000000000 */
[----:B------:R-:W1:Y:S02]  /*3400*/  SYNCS.PHASECHK.TRANS64.TRYWAIT P0, [R0+URZ+0x1c0], R5 ;  /* 0x0001c005000075a7 */ /* 0x000e6400080011ff */
[----:B-1----:R-:W-:Y:S05]  /*3410*/  @!P0 BRA `(.L_x_65) ;  /* 0x0000004c00e88947 */ /* 0x002fea0003800000 */
.L_x_172:
[----:B------:R-:W-:Y:S01]  /*3420*/  ULEA UR5, UR6, UR37, 0x3 ;  /* 0x0000002506057291 */ /* 0x000fe2000f8e18ff */
[----:B------:R-:W-:Y:S01]  /*3430*/  PRMT R4, RZ, 0x654, R4 ;  /* 0x00000654ff047816 */ /* 0x000fe20000000004 */
[----:B-1----:R-:W-:Y:S01]  /*3440*/  @!P2 IMAD.MOV.U32 R5, RZ, RZ, 0x10 ;  /* 0x00000010ff05a424 */ /* 0x002fe200078e00ff */
[----:B------:R-:W-:Y:S01]  /*3450*/  SHF.L.U32 R7, R12, 0x1f, RZ ;  /* 0x0000001f0c077819 */ /* 0x000fe200000006ff */
[----:B------:R-:W-:Y:S01]  /*3460*/  UIADD3 UR4, UPT, UPT, UR5, 0x160, URZ ;  /* 0x0000016005047890 */ /* 0x000fe2000fffe0ff */
[----:B------:R1:W-:Y:S05]  /*3470*/  SYNCS.ARRIVE.TRANS64.RED.A1T0 RZ, [R4+URZ], RZ ;  /* 0x000000ff04ff79a7 */ /* 0x0003ea00081004ff */
[----:B------:R-:W-:Y:S01]  /*3480*/  IMAD.U32 R13, RZ, RZ, UR4 ;  /* 0x00000004ff0d7e24 */ /* 0x000fe2000f8e00ff */
[----:B------:R-:W2:Y:S04]  /*3490*/  SYNCS.PHASECHK.TRANS64.TRYWAIT P0, [UR5+0x170], R7 ;  /* 0x00017007ff0075a7 */ /* 0x000ea80008001105 */
[----:B------:R-:W-:Y:S01]  /*34a0*/  PRMT R13, R10, 0x654, R13 ;  /* 0x000006540a0d7816 */ /* 0x000fe2000000000d */
[----:B-12---:R-:W-:Y:S06]  /*34b0*/  @!P0 BRA `(.L_x_66) ;  /* 0x0000004c00d48947 */ /* 0x006fec0003800000 */
.L_x_174:
[----:B------:R-:W-:Y:S01]  /*34c0*/  ULEA UR4, UR6, UR37, 0x4 ;  /* 0x0000002506047291 */ /* 0x000fe2000f8e20ff */
[----:B------:R-:W-:Y:S01]  /*34d0*/  SEL R2, R13, R2, !P2 ;  /* 0x000000020d027207 */ /* 0x000fe20005000000 */
[----:B------:R-:W-:Y:S01]  /*34e0*/  UIADD3 UR5, UPT, UPT, UR5, 0x160, URZ ;  /* 0x0000016005057890 */ /* 0x000fe2000fffe0ff */
[----:B-1----:R-:W-:Y:S01]  /*34f0*/  LEA R0, R11, UR37, 0x3 ;  /* 0x000000250b007c11 */ /* 0x002fe2000f8e18ff */
[----:B------:R-:W-:Y:S01]  /*3500*/  UIADD3 UR4, UPT, UPT, UR4, 0x1f0, URZ ;  /* 0x000001f004047890 */ /* 0x000fe2000fffe0ff */
[----:B------:R1:W-:Y:S01]  /*3510*/  @!P2 SYNCS.ARRIVE.TRANS64.RED RZ, [R2+URZ], R5 ;  /* 0x0000000502ffa9a7 */ /* 0x0003e200080004ff */
[----:B------:R-:W-:Y:S01]  /*3520*/  UIADD3 UR6, UPT, UPT, UR6, 0x1, URZ ;  /* 0x0000000106067890 */ /* 0x000fe2000fffe0ff */
[----:B------:R-:W-:-:S03]  /*3530*/  VIADD R3, R3, 0x1 ;  /* 0x0000000103037836 */ /* 0x000fc60000000000 */
[----:B------:R-:W-:Y:S02]  /*3540*/  UISETP.NE.AND UP0, UPT, UR6, 0x2, UPT ;  /* 0x000000020600788c */ /* 0x000fe4000bf05270 */
[----:B------:R-:W-:Y:S01]  /*3550*/  ISETP.NE.AND P0, PT, R3, 0x2, PT ;  /* 0x000000020300780c */ /* 0x000fe20003f05270 */
[----:B------:R-:W-:Y:S06]  /*3560*/  UGETNEXTWORKID.BROADCAST [UR4], [UR5] ;  /* 0x00000000040073ca */ /* 0x000fec0008000100 */
[----:B------:R-:W-:Y:S02]  /*3570*/  USEL UR4, URZ, 0x1, UP0 ;  /* 0x00000001ff047887 */ /* 0x000fe40008000000 */
[----:B------:R-:W-:-:S04]  /*3580*/  USEL UR6, UR6, URZ, UP0 ;  /* 0x000000ff06067287 */ /* 0x000fc80008000000 */
[----:B------:R-:W-:Y:S02]  /*3590*/  LOP3.LUT R12, R12, UR4, RZ, 0x3c, !PT ;  /* 0x000000040c0c7c12 */ /* 0x000fe4000f8e3cff */
[----:B-1----:R-:W-:-:S04]  /*35a0*/  SHF.L.U32 R5, R9, 0x1f, RZ ;  /* 0x0000001f09057819 */ /* 0x002fc800000006ff */
[----:B------:R-:W1:Y:S02]  /*35b0*/  SYNCS.PHASECHK.TRANS64.TRYWAIT P1, [R0+URZ+0x160], R5 ;  /* 0x00016005000075a7 */ /* 0x000e6400080211ff */
[----:B-1----:R-:W-:Y:S05]  /*35c0*/  @!P1 BRA `(.L_x_67) ;  /* 0x0000004c00a89947 */ /* 0x002fea0003800000 */
.L_x_175:
[----:B------:R-:W-:Y:S01]  /*35d0*/  LEA R4, R11, UR37, 0x4 ;  /* 0x000000250b047c11 */ /* 0x000fe2000f8e20ff */
[----:B-1----:R-:W-:Y:S01]  /*35e0*/  VIADD R0, R0, 0x170 ;  /* 0x0000017000007836 */ /* 0x002fe20000000000 */
[----:B------:R-:W-:Y:S01]  /*35f0*/  SEL R3, R3, RZ, P0 ;  /* 0x000000ff03037207 */ /* 0x000fe20000000000 */
[----:B------:R-:W-:-:S03]  /*3600*/  VIADD R11, R11, 0x1 ;  /* 0x000000010b0b7836 */ /* 0x000fc60000000000 */
[----:B------:R-:W1:Y:S01]  /*3610*/  LDS.128 R4, [R4+0x1f0] ;  /* 0x0001f00004047984 */ /* 0x000e620000000c00 */
[----:B------:R-:W-:Y:S02]  /*3620*/  PRMT R0, RZ, 0x654, R0 ;  /* 0x00000654ff007816 */ /* 0x000fe40000000000 */
[C---:B------:R-:W-:Y:S01]  /*3630*/  ISETP.NE.AND P1, PT, R11.reuse, 0x2, PT ;  /* 0x000000020b00780c */ /* 0x040fe20003f25270 */
[----:B------:R-:W-:Y:S01]  /*3640*/  @!PT LDS RZ, [RZ] ;  /* 0x00000000fffff984 */ /* 0x000fe20000000800 */
[----:B------:R-:W-:Y:S01]  /*3650*/  @!PT LDS RZ, [RZ] ;  /* 0x00000000fffff984 */ /* 0x000fe20000000800 */
[----:B------:R-:W-:Y:S01]  /*3660*/  @!PT LDS RZ, [RZ] ;  /* 0x00000000fffff984 */ /* 0x000fe20000000800 */
[----:B------:R-:W-:Y:S01]  /*3670*/  @!PT LDS RZ, [RZ] ;  /* 0x00000000fffff984 */ /* 0x000fe20000000800 */
[----:B------:R2:W-:Y:S06]  /*3680*/  MEMBAR.ALL.CTA ;  /* 0x0000000000007992 */ /* 0x0005ec0000008000 */
[----:B--2---:R-:W2:Y:S01]  /*3690*/  FENCE.VIEW.ASYNC.S ;  /* 0x00000000000073c6 */ /* 0x004ea20000000000 */
[----:B------:R-:W-:Y:S01]  /*36a0*/  SEL R11, R11, RZ, P1 ;  /* 0x000000ff0b0b7207 */ /* 0x000fe20000800000 */
[----:B--2---:R2:W-:Y:S01]  /*36b0*/  SYNCS.ARRIVE.TRANS64.RED.A1T0 RZ, [R0+URZ], RZ ;  /* 0x000000ff00ff79a7 */ /* 0x0045e200081004ff */
[----:B-1----:R-:W-:-:S02]  /*36c0*/  LOP3.LUT P3, RZ, R6, 0x1, RZ, 0xc0, !PT ;  /* 0x0000000106ff7812 */ /* 0x002fc4000786c0ff */
[----:B------:R-:W-:-:S04]  /*36d0*/  SEL R5, RZ, 0x1, P0 ;  /* 0x00000001ff057807 */ /* 0x000fc80000000000 */
[----:B------:R-:W-:Y:S02]  /*36e0*/  LOP3.LUT R8, R8, R5, RZ, 0x3c, !PT ;  /* 0x0000000508087212 */ /* 0x000fe400078e3cff */
[----:B--2---:R-:W-:-:S04]  /*36f0*/  SEL R0, RZ, 0x1, P1 ;  /* 0x00000001ff007807 */ /* 0x004fc80000800000 */
[----:B------:R-:W-:Y:S01]  /*3700*/  LOP3.LUT R9, R9, R0, RZ, 0x3c, !PT ;  /* 0x0000000009097212 */ /* 0x000fe200078e3cff */
[----:B------:R-:W-:Y:S06]  /*3710*/  @P3 BRA `(.L_x_68) ;  /* 0xfffffffc002c3947 */ /* 0x000fec000383ffff */
[----:B------:R-:W-:Y:S01]  /*3720*/  ULEA UR5, UR6, UR37, 0x3 ;  /* 0x0000002506057291 */ /* 0x000fe2000f8e18ff */
[----:B------:R-:W-:-:S08]  /*3730*/  SHF.L.U32 R3, R12, 0x1f, RZ ;  /* 0x0000001f0c037819 */ /* 0x000fd000000006ff */
[----:B------:R-:W1:Y:S02]  /*3740*/  SYNCS.PHASECHK.TRANS64 P0, [UR5+0x170], R3 ;  /* 0x00017003ff0075a7 */ /* 0x000e640008001005 */
[----:B-1----:R-:W-:Y:S05]  /*3750*/  @P0 BRA `(.L_x_69) ;  /* 0x0000000000080947 */ /* 0x002fea0003800000 */
[----:B------:R-:W1:Y:S02]  /*3760*/  SYNCS.PHASECHK.TRANS64.TRYWAIT P0, [UR5+0x170], R3 ;  /* 0x00017003ff0075a7 */ /* 0x000e640008001105 */
[----:B-1----:R-:W-:Y:S05]  /*3770*/  @!P0 BRA `(.L_x_70) ;  /* 0x0000004c00508947 */ /* 0x002fea0003800000 */
.L_x_69:
[----:B------:R-:W-:-:S04]  /*3780*/  UIADD3 UR4, UPT, UPT, UR6, 0x1, URZ ;  /* 0x0000000106047890 */ /* 0x000fc8000fffe0ff */
[----:B------:R-:W-:-:S04]  /*3790*/  UISETP.NE.AND UP0, UPT, UR4, 0x2, UPT ;  /* 0x000000020400788c */ /* 0x000fc8000bf05270 */
[----:B------:R-:W-:Y:S02]  /*37a0*/  USEL UR7, URZ, 0x1, UP0 ;  /* 0x00000001ff077887 */ /* 0x000fe40008000000 */
[----:B------:R-:W-:-:S04]  /*37b0*/  USEL UR4, UR4, URZ, UP0 ;  /* 0x000000ff04047287 */ /* 0x000fc80008000000 */
[----:B------:R-:W-:Y:S01]  /*37c0*/  ULEA UR4, UR4, UR37, 0x3 ;  /* 0x0000002504047291 */ /* 0x000fe2000f8e18ff */
[----:B-1----:R-:W-:-:S04]  /*37d0*/  LOP3.LUT R3, R12, UR7, RZ, 0x3c, !PT ;  /* 0x000000070c037c12 */ /* 0x002fc8000f8e3cff */
[----:B------:R-:W-:-:S04]  /*37e0*/  SHF.L.U32 R0, R3, 0x1f, RZ ;  /* 0x0000001f03007819 */ /* 0x000fc800000006ff */
[----:B------:R-:W1:Y:S02]  /*37f0*/  SYNCS.PHASECHK.TRANS64 P0, [UR4+0x170], R0 ;  /* 0x00017000ff0075a7 */ /* 0x000e640008001004 */
[----:B-1----:R-:W-:Y:S05]  /*3800*/  @P0 EXIT ;  /* 0x000000000000094d */ /* 0x002fea0003800000 */
[----:B------:R-:W-:Y:S02]  /*3810*/  SHF.L.U32 R3, R3, 0x1f, RZ ;  /* 0x0000001f03037819 */ /* 0x000fe400000006ff */
[----:B------:R-:W-:-:S07]  /*3820*/  MOV R0, UR4 ;  /* 0x0000000400007c02 */ /* 0x000fce0008000f00 */
.L_x_71:
[----:B-1----:R1:W2:Y:S02]  /*3830*/  SYNCS.PHASECHK.TRANS64.TRYWAIT P0, [R0+URZ+0x170], R3 ;  /* 0x00017003000075a7 */ /* 0x0022a400080011ff */
[----:B--2---:R-:W-:Y:S05]  /*3840*/  @!P0 NANOSLEEP.SYNCS 0x989680 ;  /* 0x009896800000895d */ /* 0x004fea0003900000 */
[----:B------:R-:W2:Y:S02]  /*3850*/  @!P0 SYNCS.PHASECHK.TRANS64 P0, [R0+URZ+0x170], R3 ;  /* 0x00017003000085a7 */ /* 0x000ea400080010ff */
[----:B--2---:R-:W-:Y:S05]  /*3860*/  @P0 EXIT ;  /* 0x000000000000094d */ /* 0x004fea0003800000 */
[----:B------:R-:W-:Y:S05]  /*3870*/  BRA `(.L_x_71) ;  /* 0xfffffffc00ec7947 */ /* 0x000fea000383ffff */
.L_x_64:
[----:B------:R-:W-:Y:S05]  /*3880*/  BRA.U UP4, `(.L_x_72) ;  /* 0x0000001104a07547 */ /* 0x000fea000b800000 */
[----:B------:R-:W-:Y:S01]  /*3890*/  UMOV UR6, 0x40 ;  /* 0x0000004000067882 */ /* 0x000fe20000000000 */
[----:B------:R-:W-:Y:S01]  /*38a0*/  NOP ;  /* 0x0000000000007918 */ /* 0x000fe20000000000 */
[----:B------:R-:W-:Y:S01]  /*38b0*/  ULEA UR6, UR37, UR6, 0x18 ;  /* 0x0000000625067291 */ /* 0x000fe2000f8ec0ff */
[----:B------:R-:W-:Y:S02]  /*38c0*/  UMOV UR7, 0x400 ;  /* 0x0000040000077882 */ /* 0x000fe40000000000 */
[----:B------:R-:W-:-:S06]  /*38d0*/  ULEA UR37, UR37, UR7, 0x18 ;  /* 0x0000000725257291 */ /* 0x000fcc000f8ec0ff */
[----:B------:R-:W1:Y:S02]  /*38e0*/  LDS.U8 R2, [UR6+0x1c] ;  /* 0x00001c06ff027984 */ /* 0x000e640008000000 */
[----:B-1----:R-:W-:-:S13]  /*38f0*/  ISETP.NE.AND P0, PT, R2, RZ, PT ;  /* 0x000000ff0200720c */ /* 0x002fda0003f05270 */
[----:B------:R-:W-:Y:S05]  /*3900*/  @P0 BRA `(.L_x_73) ;  /* 0x0000000400080947 */ /* 0x000fea0003800000 */
[----:B------:R-:W-:Y:S02]  /*3910*/  UISETP.NE.U32.AND UP0, UPT, UR5, 0x1, UPT ;  /* 0x000000010500788c */ /* 0x000fe4000bf05070 */
[----:B------:R-:W-:-:S07]  /*3920*/  UIADD3 UR8, UPT, UPT, UR6, 0x8, URZ ;  /* 0x0000000806087890 */ /* 0x000fce000fffe0ff */
[----:B------:R-:W-:Y:S05]  /*3930*/  BRA.U !UP0, `(.L_x_74) ;  /* 0x00000001089c7547 */ /* 0x000fea000b800000 */
[----:B------:R-:W-:Y:S01]  /*3940*/  ELECT P0, URZ, PT ;  /* 0x0000000000ff782f */ /* 0x000fe20003800000 */
[----:B------:R-:W-:-:S12]  /*3950*/  BSSY B0, `(.L_x_74) ;  /* 0x0000025000007945 */ /* 0x000fd80003800000 */
[----:B------:R-:W-:Y:S05]  /*3960*/  @!P0 BRA `(.L_x_75) ;  /* 0x00000000008c8947 */ /* 0x000fea0003800000 */
[----:B------:R-:W-:-:S05]  /*3970*/  UMOV UR7, 0x10 ;  /* 0x0000001000077882 */ /* 0x000fca0000000000 */
[----:B------:R-:W-:Y:S04]  /*3980*/  DEPBAR.LE SB1, 0x36 ;  /* 0x00009d800000791a */ /* 0x000fe80000000000 */
[----:B------:R-:W1:Y:S02]  /*3990*/  UTCATOMSWS.2CTA.FIND_AND_SET.ALIGN UP1, UR7, UR7 ;  /* 0x00000007000775e3 */ /* 0x000e640008220800 */
[----:B-1----:R-:W-:Y:S01]  /*39a0*/  MOV R11, UR7 ;  /* 0x00000007000b7c02 */ /* 0x002fe20008000f00 */
[----:B------:R-:W-:Y:S06]  /*39b0*/  BRA.U UP1, `(.L_x_76) ;  /* 0x0000000101187547 */ /* 0x000fec000b800000 */
.L_x_77:
[----:B------:R-:W-:Y:S05]  /*39c0*/  NANOSLEEP 0x64 ;  /* 0x000000640000795d */ /* 0x000fea0003800000 */
[----:B------:R-:W-:-:S05]  /*39d0*/  UMOV UR7, 0x10 ;  /* 0x0000001000077882 */ /* 0x000fca0000000000 */
[----:B------:R-:W-:Y:S04]  /*39e0*/  DEPBAR.LE SB1, 0x36 ;  /* 0x00009d800000791a */ /* 0x000fe80000000000 */
[----:B------:R-:W1:Y:S02]  /*39f0*/  UTCATOMSWS.2CTA.FIND_AND_SET.ALIGN UP1, UR7, UR7 ;  /* 0x00000007000775e3 */ /* 0x000e640008220800 */
[----:B-1----:R-:W-:Y:S01]  /*3a00*/  MOV R11, UR7 ;  /* 0x00000007000b7c02 */ /* 0x002fe20008000f00 */
[----:B------:R-:W-:Y:S05]  /*3a10*/  BRA.U !UP1, `(.L_x_77) ;  /* 0xfffffffd09e87547 */ /* 0x000fea000b83ffff */
.L_x_76:
[----:B------:R-:W1:Y:S01]  /*3a20*/  LDS R5, [UR6+0x10] ;  /* 0x00001006ff057984 */ /* 0x000e620008000800 */
[----:B------:R-:W-:Y:S01]  /*3a30*/  IMAD.U32 R3, RZ, RZ, UR37 ;  /* 0x00000025ff037e24 */ /* 0x000fe2000f8e00ff */
[----:B------:R-:W-:-:S03]  /*3a40*/  MOV R2, UR4 ;  /* 0x0000000400027c02 */ /* 0x000fc60008000f00 */
[----:B------:R-:W-:Y:S01]  /*3a50*/  VIADD R3, R3, 0x210 ;  /* 0x0000021003037836 */ /* 0x000fe20000000000 */
[----:B-1----:R-:W-:-:S04]  /*3a60*/  SHF.L.U32 R5, R5, 0x1f, RZ ;  /* 0x0000001f05057819 */ /* 0x002fc800000006ff */
[----:B------:R-:W1:Y:S02]  /*3a70*/  SYNCS.PHASECHK.TRANS64.TRYWAIT P0, [UR6+0x8], R5 ;  /* 0x00000805ff0075a7 */ /* 0x000e640008001106 */
[----:B-1----:R-:W-:Y:S05]  /*3a80*/  @P0 BRA `(.L_x_78) ;  /* 0x0000000000080947 */ /* 0x002fea0003800000 */
[----:B------:R-:W1:Y:S02]  /*3a90*/  SYNCS.PHASECHK.TRANS64.TRYWAIT P0, [UR6+0x8], R5 ;  /* 0x00000805ff0075a7 */ /* 0x000e640008001106 */
[----:B-1----:R-:W-:Y:S05]  /*3aa0*/  @!P0 BRA `(.L_x_79) ;  /* 0x00000048009c8947 */ /* 0x002fea0003800000 */
.L_x_78:
[----:B-1----:R-:W-:Y:S01]  /*3ab0*/  HFMA2 R4, -RZ, RZ, 0, 5.9604644775390625e-08 ;  /* 0x00000001ff047431 */ /* 0x002fe200000001ff */
[----:B------:R-:W-:Y:S01]  /*3ac0*/  UPRMT UR7, UR4, 0x654, UR8 ;  /* 0x0000065404077896 */ /* 0x000fe20008000008 */
[----:B------:R-:W-:Y:S01]  /*3ad0*/  IMAD.MOV.U32 R6, RZ, RZ, 0xffff ;  /* 0x0000ffffff067424 */ /* 0x000fe200078e00ff */
[----:B------:R-:W-:Y:S01]  /*3ae0*/  PRMT R2, R2, 0x654, R3 ;  /* 0x0000065402027816 */ /* 0x000fe20000000003 */
[----:B------:R-:W-:Y:S02]  /*3af0*/  IMAD.MOV.U32 R5, RZ, RZ, 0x4 ;  /* 0x00000004ff057424 */ /* 0x000fe400078e00ff */
[----:B------:R-:W-:Y:S01]  /*3b00*/  IMAD.SHL.U32 R9, R11, 0x20, RZ ;  /* 0x000000200b097824 */ /* 0x000fe200078e00ff */
[----:B------:R-:W-:Y:S02]  /*3b10*/  MOV R3, UR7 ;  /* 0x0000000700037c02 */ /* 0x000fe40008000f00 */
[-C--:B------:R-:W-:Y:S01]  /*3b20*/  SHF.L.U32 R7, R6, R11.reuse, RZ ;  /* 0x0000000b06077219 */ /* 0x080fe200000006ff */
[----:B------:R1:W-:Y:S01]  /*3b30*/  SYNCS.ARRIVE.TRANS64.RED RZ, [UR7], R5 ;  /* 0x00000005ffff79a7 */ /* 0x0003e20008000407 */
[----:B------:R-:W-:Y:S01]  /*3b40*/  SHF.L.U32 R6, R4, R11, RZ ;  /* 0x0000000b04067219 */ /* 0x000fe200000006ff */
[----:B------:R1:W-:Y:S04]  /*3b50*/  STS [UR37+0x210], R9 ;  /* 0x00021009ff007988 */ /* 0x0003e80008000825 */
[----:B------:R1:W-:Y:S04]  /*3b60*/  STAS [R2.64], R11 ;  /* 0x0000000b02007dbd */ /* 0x0003e8000c0008ff */
[----:B------:R1:W-:Y:S04]  /*3b70*/  ATOMS.OR RZ, [UR6+0x14], R7 ;  /* 0x00001407ffff798c */ /* 0x0003e8000b000006 */
[----:B------:R1:W-:Y:S04]  /*3b80*/  ATOMS.OR RZ, [UR6+0x18], R6 ;  /* 0x00001806ffff798c */ /* 0x0003e8000b000006 */
[----:B------:R1:W-:Y:S02]  /*3b90*/  ATOMS.XOR RZ, [UR6+0x10], R4 ;  /* 0x00001004ffff798c */ /* 0x0003e4000b800006 */
.L_x_75:
[----:B------:R-:W-:Y:S05]  /*3ba0*/  BSYNC B0 ;  /* 0x0000000000007941 */ /* 0x000fea0003800000 */
.L_x_74:
[----:B------:R-:W-:Y:S05]  /*3bb0*/  BRA.U UP0, `(.L_x_80) ;  /* 0x00000001006c7547 */ /* 0x000fea000b800000 */
[----:B------:R-:W-:-:S03]  /*3bc0*/  UMOV UR7, 0xffffffff ;  /* 0xffffffff00077882 */ /* 0x000fc60000000000 */
[----:B------:R-:W-:Y:S05]  /*3bd0*/  BRA.DIV UR7, `(.L_x_81) ;  /* 0x0000004a07687947 */ /* 0x000fea000b800000 */
[----:B------:R-:W-:-:S13]  /*3be0*/  ELECT P6, URZ, PT ;  /* 0x0000000000ff782f */ /* 0x000fda00038c0000 */
.L_x_179:
[----:B------:R-:W-:Y:S05]  /*3bf0*/  @!P6 BRA `(.L_x_80) ;  /* 0x00000000005ce947 */ /* 0x000fea0003800000 */
[----:B-1----:R-:W1:Y:S02]  /*3c00*/  LDS R3, [UR6+0x10] ;  /* 0x00001006ff037984 */ /* 0x002e640008000800 */
[----:B-1----:R-:W-:-:S04]  /*3c10*/  SHF.L.U32 R3, R3, 0x1f, RZ ;  /* 0x0000001f03037819 */ /* 0x002fc800000006ff */
[----:B------:R-:W1:Y:S02]  /*3c20*/  SYNCS.PHASECHK.TRANS64.TRYWAIT P0, [UR6+0x8], R3 ;  /* 0x00000803ff0075a7 */ /* 0x000e640008001106 */
[----:B-1----:R-:W-:Y:S05]  /*3c30*/  @P0 BRA `(.L_x_82) ;  /* 0x0000000000080947 */ /* 0x002fea0003800000 */
[----:B------:R-:W1:Y:S02]  /*3c40*/  SYNCS.PHASECHK.TRANS64.TRYWAIT P0, [UR6+0x8], R3 ;  /* 0x00000803ff0075a7 */ /* 0x000e640008001106 */
[----:B-1----:R-:W-:Y:S05]  /*3c50*/  @!P0 BRA `(.L_x_83) ;  /* 0x0000004800688947 */ /* 0x002fea0003800000 */
.L_x_82:
[----:B------:R-:W2:Y:S01]  /*3c60*/  LDS R5, [UR37+0x210] ;  /* 0x00021025ff057984 */ /* 0x000ea20008000800 */
[----:B-1----:R-:W-:Y:S02]  /*3c70*/  HFMA2 R2, -RZ, RZ, 0, 5.9604644775390625e-08 ;  /* 0x00000001ff027431 */ /* 0x002fe400000001ff */
[----:B------:R-:W-:Y:S01]  /*3c80*/  IMAD.MOV.U32 R3, RZ, RZ, 0xffff ;  /* 0x0000ffffff037424 */ /* 0x000fe200078e00ff */
[----:B------:R-:W-:Y:S01]  /*3c90*/  UPRMT UR7, UR4, 0x654, UR8 ;  /* 0x0000065404077896 */ /* 0x000fe20008000008 */
[----:B--2---:R-:W-:-:S03]  /*3ca0*/  IMAD.SHL.U32 R4, R5, 0x20, RZ ;  /* 0x0000002005047824 */ /* 0x004fc600078e00ff */
[-C--:B------:R-:W-:Y:S02]  /*3cb0*/  SHF.L.U32 R3, R3, R5.reuse, RZ ;  /* 0x0000000503037219 */ /* 0x080fe400000006ff */
[----:B------:R-:W-:Y:S01]  /*3cc0*/  SHF.L.U32 R5, R2, R5, RZ ;  /* 0x0000000502057219 */ /* 0x000fe200000006ff */
[----:B------:R2:W-:Y:S04]  /*3cd0*/  STS [UR37+0x210], R4 ;  /* 0x00021004ff007988 */ /* 0x0005e80008000825 */
[----:B------:R2:W-:Y:S04]  /*3ce0*/  ATOMS.OR RZ, [UR6+0x14], R3 ;  /* 0x00001403ffff798c */ /* 0x0005e8000b000006 */
[----:B------:R2:W-:Y:S01]  /*3cf0*/  ATOMS.OR RZ, [UR6+0x18], R5 ;  /* 0x00001805ffff798c */ /* 0x0005e2000b000006 */
[----:B------:R-:W-:Y:S03]  /*3d00*/  SYNCS.ARRIVE.TRANS64.RED.A1T0 RZ, [UR7], RZ ;  /* 0x000000ffffff79a7 */ /* 0x000fe60008100407 */
[----:B------:R2:W-:Y:S01]  /*3d10*/  ATOMS.XOR RZ, [UR6+0x10], R2 ;  /* 0x00001002ffff798c */ /* 0x0005e2000b800006 */
[----:B------:R-:W-:Y:S05]  /*3d20*/  BRA `(.L_x_80) ;  /* 0x0000000000107947 */ /* 0x000fea0003800000 */
.L_x_73:
[----:B------:R-:W-:-:S05]  /*3d30*/  MOV R2, 0xffffffff ;  /* 0xffffffff00027802 */ /* 0x000fca0000000f00 */
[----:B------:R1:W-:Y:S02]  /*3d40*/  STS [UR37+0x210], R2 ;  /* 0x00021002ff007988 */ /* 0x0003e40008000825 */
[----:B-1----:R-:W-:Y:S02]  /*3d50*/  MOV R2, 0x3d70 ;  /* 0x00003d7000027802 */ /* 0x002fe40000000f00 */
[----:B-----5:R-:W-:Y:S05]  /*3d60*/  CALL.REL.NOINC `($__internal_1_$__cuda_sm10x_tcgen05_guardrail_trap_phase_invalid_during_alloc) ;  /* 0x0000004c00707944 */ /* 0x020fea0003c00000 */
.L_x_80:
[----:B------:R-:W-:Y:S05]  /*3d70*/  WARPSYNC.ALL ;  /* 0x0000000000007948 */ /* 0x000fea0003800000 */
[----:B------:R-:W3:Y:S01]  /*3d80*/  S2UR UR8, SR_CgaCtaId ;  /* 0x00000000000879c3 */ /* 0x000ee20000008800 */
[----:B------:R-:W-:Y:S01]  /*3d90*/  UMOV UR6, 0x400 ;  /* 0x0000040000067882 */ /* 0x000fe20000000000 */
[----:B------:R-:W-:-:S06]  /*3da0*/  NOP ;  /* 0x0000000000007918 */ /* 0x000fcc0000000000 */
[----:B------:R-:W-:Y:S06]  /*3db0*/  BAR.ARV 0x6, 0xa0 ;  /* 0x0182800000007b1d */ /* 0x000fec0000002000 */
[----:B------:R-:W-:Y:S01]  /*3dc0*/  LOP3.LUT R0, R0, 0xffff, RZ, 0xc0, !PT ;  /* 0x0000ffff00007812 */ /* 0x000fe200078ec0ff */
[----:B-1----:R-:W-:Y:S01]  /*3dd0*/  IMAD.MOV.U32 R9, RZ, RZ, 0x1 ;  /* 0x00000001ff097424 */ /* 0x002fe200078e00ff */
[----:B------:R-:W-:Y:S01]  /*3de0*/  LOP3.LUT R8, R8, 0xffff, RZ, 0xc0, !PT ;  /* 0x0000ffff08087812 */ /* 0x000fe200078ec0ff */
[----:B------:R-:W-:Y:S01]  /*3df0*/  UMOV UR22, URZ ;  /* 0x000000ff00167c82 */ /* 0x000fe20008000000 */
[----:B------:R-:W-:Y:S01]  /*3e00*/  R2UR UR12, R0 ;  /* 0x00000000000c72ca */ /* 0x000fe200000e0000 */
[----:B------:R-:W-:Y:S01]  /*3e10*/  UMOV UR21, URZ ;  /* 0x000000ff00157c82 */ /* 0x000fe20008000000 */
[----:B------:R-:W-:Y:S01]  /*3e20*/  R2UR UR13, R8 ;  /* 0x00000000080d72ca */ /* 0x000fe200000e0000 */
[----:B------:R-:W-:Y:S01]  /*3e30*/  IMAD.MOV.U32 R8, RZ, RZ, RZ ;  /* 0x000000ffff087224 */ /* 0x000fe200078e00ff */
[----:B------:R-:W-:Y:S01]  /*3e40*/  UMOV UR20, URZ ;  /* 0x000000ff00147c82 */ /* 0x000fe20008000000 */
[----:B------:R-:W-:-:S02]  /*3e50*/  UISETP.NE.AND UP2, UPT, UR5, URZ, UPT ;  /* 0x000000ff0500728c */ /* 0x000fc4000bf45270 */
[----:B---3--:R-:W-:Y:S01]  /*3e60*/  ULEA UR8, UR8, UR6, 0x18 ;  /* 0x0000000608087291 */ /* 0x008fe2000f8ec0ff */
[----:B------:R-:W1:Y:S03]  /*3e70*/  LDCU UR6, c[0x0][0x38c] ;  /* 0x00007180ff0677ac */ /* 0x000e660008000800 */
[----:B------:R-:W-:Y:S02]  /*3e80*/  UIADD3 UR14, UPT, UPT, UR8, 0x4600, URZ ;  /* 0x00004600080e7890 */ /* 0x000fe4000fffe0ff */
[----:B------:R-:W-:-:S03]  /*3e90*/  UIADD3 UR15, UPT, UPT, UR8, 0x2c600, URZ ;  /* 0x0002c600080f7890 */ /* 0x000fc6000fffe0ff */
[----:B--2---:R-:W2:Y:S01]  /*3ea0*/  LDS R2, [UR8+0x210] ;  /* 0x00021008ff027984 */ /* 0x004ea20008000800 */
[----:B------:R-:W-:Y:S02]  /*3eb0*/  USHF.R.U32.HI UR14, URZ, 0x4, UR14 ;  /* 0x00000004ff0e7899 */ /* 0x000fe4000801160e */
[----:B------:R-:W-:Y:S02]  /*3ec0*/  USHF.R.U32.HI UR15, URZ, 0x4, UR15 ;  /* 0x00000004ff0f7899 */ /* 0x000fe4000801160f */
[----:B------:R-:W-:Y:S02]  /*3ed0*/  ULOP3.LUT UR14, UR14, 0x3fff, URZ, 0xc0, !UPT ;  /* 0x00003fff0e0e7892 */ /* 0x000fe4000f8ec0ff */
[----:B------:R-:W-:Y:S02]  /*3ee0*/  ULOP3.LUT UR15, UR15, 0x3fff, URZ, 0xc0, !UPT ;  /* 0x00003fff0f0f7892 */ /* 0x000fe4000f8ec0ff */
[----:B------:R-:W-:Y:S02]  /*3ef0*/  ULOP3.LUT UR14, UR14, 0x10000, URZ, 0xfc, !UPT ;  /* 0x000100000e0e7892 */ /* 0x000fe4000f8efcff */
[----:B-1----:R-:W-:-:S02]  /*3f00*/  UIADD3 UR6, UPT, UPT, UR6, 0x3f, URZ ;  /* 0x0000003f06067890 */ /* 0x002fc4000fffe0ff */
[----:B------:R-:W-:Y:S02]  /*3f10*/  ULOP3.LUT UR15, UR15, 0x10000, URZ, 0xfc, !UPT ;  /* 0x000100000f0f7892 */ /* 0x000fe4000f8efcff */
[----:B------:R-:W-:Y:S01]  /*3f20*/  USHF.R.S32.HI UR7, URZ, 0x1f, UR6 ;  /* 0x0000001fff077899 */ /* 0x000fe20008011406 */
[----:B------:R-:W-:Y:S01]  /*3f30*/  UMOV UR28, 0x0 ;  /* 0x00000000001c7882 */ /* 0x000fe20000000000 */
[----:B------:R-:W-:Y:S02]  /*3f40*/  UMOV UR29, 0x10100490 ;  /* 0x10100490001d7882 */ /* 0x000fe40000000000 */
[----:B------:R-:W-:Y:S01]  /*3f50*/  ULEA.HI UR7, UR7, UR6, URZ, 0x6 ;  /* 0x0000000607077291 */ /* 0x000fe2000f8f30ff */
[----:B------:R-:W-:Y:S01]  /*3f60*/  UMOV UR26, 0x0 ;  /* 0x00000000001a7882 */ /* 0x000fe20000000000 */
[----:B------:R-:W-:Y:S02]  /*3f70*/  UMOV UR27, 0x10100490 ;  /* 0x10100490001b7882 */ /* 0x000fe40000000000 */
[----:B------:R-:W-:-:S04]  /*3f80*/  USHF.R.S32.HI UR7, URZ, 0x6, UR7 ;  /* 0x00000006ff077899 */ /* 0x000fc80008011407 */
[----:B------:R-:W-:-:S04]  /*3f90*/  UISETP.LT.AND UP0, UPT, UR7, 0x1, UPT ;  /* 0x000000010700788c */ /* 0x000fc8000bf01270 */
[----:B------:R-:W-:Y:S01]  /*3fa0*/  USEL UR23, UR7, 0x1, !UP0 ;  /* 0x0000000107177887 */ /* 0x000fe2000c000000 */
[----:B--2---:R-:W-:Y:S02]  /*3fb0*/  R2UR UR24, R2 ;  /* 0x00000000021872ca */ /* 0x004fe400000e0000 */
[----:B------:R-:W-:-:S13]  /*3fc0*/  CS2R R2, SRZ ;  /* 0x0000000000027805 */ /* 0x000fda000001ff00 */
.L_x_91:
[C---:B------:R-:W-:Y:S02]  /*3fd0*/  LEA R0, R8.reuse, UR8, 0x3 ;  /* 0x0000000808007c11 */ /* 0x040fe4000f8e18ff */
[----:B------:R-:W-:Y:S02]  /*3fe0*/  SHF.L.U32 R5, R3, 0x1f, RZ ;  /* 0x0000001f03057819 */ /* 0x000fe400000006ff */
[----:B------:R-:W-:Y:S02]  /*3ff0*/  LEA R4, R8, UR8, 0x4 ;  /* 0x0000000808047c11 */ /* 0x000fe4000f8e20ff */
[----:B------:R-:W1:Y:S02]  /*4000*/  SYNCS.PHASECHK.TRANS64.TRYWAIT P0, [R0+URZ+0x160], R5 ;  /* 0x00016005000075a7 */ /* 0x000e6400080011ff */
[----:B-1-34-:R-:W-:Y:S05]  /*4010*/  @!P0 BRA `(.L_x_84) ;  /* 0x0000004400908947 */ /* 0x01afea0003800000 */
.L_x_180:
[----:B-1----:R-:W1:Y:S01]  /*4020*/  LDS.128 R4, [R4+0x1f0] ;  /* 0x0001f00004047984 */ /* 0x002e620000000c00 */
[----:B------:R-:W-:Y:S02]  /*4030*/  VIADD R0, R0, 0x170 ;  /* 0x0000017000007836 */ /* 0x000fe40000000000 */
[----:B------:R-:W-:Y:S01]  /*4040*/  VIADD R8, R8, 0x1 ;  /* 0x0000000108087836 */ /* 0x000fe20000000000 */
[----:B------:R-:W-:Y:S01]  /*4050*/  @!PT LDS RZ, [RZ] ;  /* 0x00000000fffff984 */ /* 0x000fe20000000800 */
[----:B------:R-:W-:Y:S01]  /*4060*/  @!PT LDS RZ, [RZ] ;  /* 0x00000000fffff984 */ /* 0x000fe20000000800 */
[----:B------:R-:W-:Y:S01]  /*4070*/  @!PT LDS RZ, [RZ] ;  /* 0x00000000fffff984 */ /* 0x000fe20000000800 */
[----:B------:R-:W-:Y:S01]  /*4080*/  @!PT LDS RZ, [RZ] ;  /* 0x00000000fffff984 */ /* 0x000fe20000000800 */
[----:B------:R2:W-:Y:S06]  /*4090*/  MEMBAR.ALL.CTA ;  /* 0x0000000000007992 */ /* 0x0005ec0000008000 */
[----:B--2---:R-:W2:Y:S01]  /*40a0*/  FENCE.VIEW.ASYNC.S ;  /* 0x00000000000073c6 */ /* 0x004ea20000000000 */
[----:B------:R-:W-:-:S04]  /*40b0*/  PRMT R0, RZ, 0x654, R0 ;  /* 0x00000654ff007816 */ /* 0x000fc80000000000 */
[----:B--2---:R2:W-:Y:S01]  /*40c0*/  SYNCS.ARRIVE.TRANS64.RED.A1T0 RZ, [R0+URZ], RZ ;  /* 0x000000ff00ff79a7 */ /* 0x0045e200081004ff */
[----:B-1----:R-:W-:Y:S01]  /*40d0*/  LOP3.LUT P1, RZ, R6, 0x1, RZ, 0xc0, !PT ;  /* 0x0000000106ff7812 */ /* 0x002fe2000782c0ff */
[----:B--2---:R-:W-:-:S12]  /*40e0*/  BRA.U UP2, `(.L_x_85) ;  /* 0x0000000102e07547 */ /* 0x004fd8000b800000 */
[----:B------:R-:W1:Y:S01]  /*40f0*/  LDCU UR6, c[0x0][0x38c] ;  /* 0x00007180ff0677ac */ /* 0x000e620008000800 */
[----:B------:R-:W-:Y:S02]  /*4100*/  PLOP3.LUT P2, PT, PT, PT, PT, 0x80, 0x8 ;  /* 0x000000000008781c */ /* 0x000fe40003f4f070 */
[----:B------:R-:W-:Y:S01]  /*4110*/  SHF.L.U32 R5, R9, 0x1f, RZ ;  /* 0x0000001f09057819 */ /* 0x000fe200000006ff */
[----:B------:R-:W-:Y:S02]  /*4120*/  ULEA UR10, UR22, UR8, 0x3 ;  /* 0x00000008160a7291 */ /* 0x000fe4000f8e18ff */
[----:B------:R-:W-:Y:S02]  /*4130*/  ULEA UR11, UR22, UR24, 0x6 ;  /* 0x00000018160b7291 */ /* 0x000fe4000f8e30ff */
[----:B-1----:R-:W-:-:S06]  /*4140*/  UISETP.GE.AND UP0, UPT, UR6, 0x1, UPT ;  /* 0x000000010600788c */ /* 0x002fcc000bf06270 */
[----:B------:R-:W-:-:S05]  /*4150*/  PLOP3.LUT P0, PT, PT, PT, UP0, 0x80, 0x8 ;  /* 0x000000000008781c */ /* 0x000fca0003f0f008 */
[----:B------:R-:W-:-:S08]  /*4160*/  @UP0 ULEA UR6, UR21, UR8, 0x3 ;  /* 0x0000000815060291 */ /* 0x000fd0000f8e18ff */
[----:B------:R-:W-:-:S04]  /*4170*/  @P0 SHF.L.U32 R0, R2, 0x1f, RZ ;  /* 0x0000001f02000819 */ /* 0x000fc800000006ff */
[----:B------:R1:W2:Y:S01]  /*4180*/  @P0 SYNCS.PHASECHK.TRANS64.TRYWAIT P2, [UR6], R0 ;  /* 0x00000000ff0005a7 */ /* 0x0002a20008041106 */
[----:B------:R-:W3:Y:S02]  /*4190*/  SYNCS.PHASECHK.TRANS64.TRYWAIT P0, [UR10+0x1a0], R5 ;  /* 0x0001a005ff0075a7 */ /* 0x000ee4000800110a */
[----:B-123--:R-:W-:Y:S05]  /*41a0*/  @!P0 BRA `(.L_x_86) ;  /* 0x0000004400408947 */ /* 0x00efea0003800000 */
.L_x_182:
[----:B------:R-:W-:Y:S01]  /*41b0*/  UMOV UR19, UR20 ;  /* 0x0000001400137c82 */ /* 0x000fe20008000000 */
[----:B------:R-:W-:Y:S05]  /*41c0*/  BRA.U !UP0, `(.L_x_87) ;  /* 0x0000000108987547 */ /* 0x000fea000b800000 */
[----:B------:R-:W-:Y:S02]  /*41d0*/  UIADD3 UR19, UPT, UPT, UR23, UR20, URZ ;  /* 0x0000001417137290 */ /* 0x000fe4000fffe0ff */
[----:B------:R-:W-:Y:S01]  /*41e0*/  UPLOP3.LUT UP3, UPT, UPT, UPT, UPT, 0x40, 0x4 ;  /* 0x000000000004789c */ /* 0x000fe20003f6e870 */
[----:B------:R-:W-:Y:S01]  /*41f0*/  UMOV UR18, UR7 ;  /* 0x0000000700127c82 */ /* 0x000fe20008000000 */
[----:B------:R-:W-:-:S09]  /*4200*/  UMOV UR17, UR21 ;  /* 0x0000001500117c82 */ /* 0x000fd20008000000 */
.L_x_90:
[----:B--2---:R-:W-:Y:S01]  /*4210*/  ULEA UR9, UR17, UR8, 0x3 ;  /* 0x0000000811097291 */ /* 0x004fe2000f8e18ff */
[----:B---3--:R-:W-:Y:S11]  /*4220*/  @P2 BRA `(.L_x_88) ;  /* 0x00000000000c2947 */ /* 0x008ff60003800000 */
[----:B-1----:R-:W-:Y:S04]  /*4230*/  SHF.L.U32 R5, R2, 0x1f, RZ ;  /* 0x0000001f02057819 */ /* 0x002fe800000006ff */
[----:B------:R-:W1:Y:S02]  /*4240*/  SYNCS.PHASECHK.TRANS64.TRYWAIT P0, [UR9], R5 ;  /* 0x00000005ff0075a7 */ /* 0x000e640008001109 */
[----:B-1----:R-:W-:Y:S05]  /*4250*/  @!P0 BRA `(.L_x_89) ;  /* 0x00000044002c8947 */ /* 0x002fea0003800000 */
.L_x_88:
[----:B------:R-:W-:Y:S01]  /*4260*/  UISETP.NE.AND UP0, UPT, UR18, 0x1, UPT ;  /* 0x000000011200788c */ /* 0x000fe2000bf05270 */
[----:B------:R-:W-:Y:S01]  /*4270*/  PLOP3.LUT P2, PT, PT, PT, PT, 0x80, 0x8 ;  /* 0x000000000008781c */ /* 0x000fe20003f4f070 */
[----:B------:R-:W-:Y:S02]  /*4280*/  UIADD3 UR21, UPT, UPT, UR17, 0x1, URZ ;  /* 0x0000000111157890 */ /* 0x000fe4000fffe0ff */
[----:B------:R-:W-:Y:S02]  /*4290*/  ULEA UR30, UR17, UR15, 0x7 ;  /* 0x0000000f111e7291 */ /* 0x000fe4000f8e38ff */
[----:B------:R-:W-:Y:S01]  /*42a0*/  UISETP.NE.AND UP1, UPT, UR21, 0x14, UPT ;  /* 0x000000141500788c */ /* 0x000fe2000bf25270 */
[----:B------:R-:W-:Y:S01]  /*42b0*/  PLOP3.LUT P0, PT, PT, PT, UP0, 0x80, 0x8 ;  /* 0x000000000008781c */ /* 0x000fe20003f0f008 */
[----:B------:R-:W-:Y:S02]  /*42c0*/  ULEA UR32, UR17, UR14, 0x9 ;  /* 0x0000000e11207291 */ /* 0x000fe4000f8e48ff */
[----:B------:R-:W-:Y:S02]  /*42d0*/  USEL UR16, URZ, 0x1, UP1 ;  /* 0x00000001ff107887 */ /* 0x000fe40008800000 */
[----:B------:R-:W-:Y:S02]  /*42e0*/  USEL UR21, UR21, URZ, UP1 ;  /* 0x000000ff15157287 */ /* 0x000fe40008800000 */
[----:B------:R-:W-:Y:S02]  /*42f0*/  UIADD3 UR36, UPT, UPT, UR30, 0x2, URZ ;  /* 0x000000021e247890 */ /* 0x000fe4000fffe0ff */
[----:B------:R-:W-:Y:S01]  /*4300*/  @UP0 ULEA UR6, UR21, UR8, 0x3 ;  /* 0x0000000815060291 */ /* 0x000fe2000f8e18ff */
[----:B------:R-:W-:Y:S01]  /*4310*/  LOP3.LUT R2, R2, UR16, RZ, 0x3c, !PT ;  /* 0x0000001002027c12 */ /* 0x000fe2000f8e3cff */
[----:B------:R-:W-:Y:S02]  /*4320*/  UIADD3 UR34, UPT, UPT, UR32, 0x2, URZ ;  /* 0x0000000220227890 */ /* 0x000fe4000fffe0ff */
[----:B------:R-:W-:Y:S01]  /*4330*/  UIADD3 UR9, UPT, UPT, UR9, 0xa0, URZ ;  /* 0x000000a009097890 */ /* 0x000fe2000fffe0ff */
[----:B-1----:R-:W-:Y:S01]  /*4340*/  @P0 SHF.L.U32 R0, R2, 0x1f, RZ ;  /* 0x0000001f02000819 */ /* 0x002fe200000006ff */
[----:B------:R-:W-:Y:S01]  /*4350*/  UMOV UR31, 0x80004020 ;  /* 0x80004020001f7882 */ /* 0x000fe20000000000 */
[----:B------:R-:W-:Y:S01]  /*4360*/  UMOV UR33, 0x80004020 ;  /* 0x8000402000217882 */ /* 0x000fe20000000000 */
[----:B------:R-:W-:Y:S01]  /*4370*/  UMOV UR37, 0x80004020 ;  /* 0x8000402000257882 */ /* 0x000fe20000000000 */
[----:B------:R2:W3:Y:S01]  /*4380*/  @P0 SYNCS.PHASECHK.TRANS64.TRYWAIT P2, [UR6], R0 ;  /* 0x00000000ff0005a7 */ /* 0x0004e20008041106 */
[----:B------:R-:W-:Y:S01]  /*4390*/  UIADD3 UR20, UPT, UPT, UR20, 0x1, URZ ;  /* 0x0000000114147890 */ /* 0x000fe2000fffe0ff */
[----:B------:R2:W-:Y:S01]  /*43a0*/  UTCQMMA.2CTA gdesc[UR32], gdesc[UR30], tmem[UR11], tmem[UR28], idesc[UR29], UP3 ;  /* 0x00ff1c1e200075ea */ /* 0x0005e20009a0030b */
[----:B------:R-:W-:Y:S02]  /*43b0*/  UIADD3 UR18, UPT, UPT, UR18, -0x1, URZ ;  /* 0xffffffff12127890 */ /* 0x000fe4000fffe0ff */
[----:B------:R-:W-:Y:S02]  /*43c0*/  UISETP.NE.AND UP0, UPT, UR20, UR19, UPT ;  /* 0x000000131400728c */ /* 0x000fe4000bf05270 */
[----:B------:R-:W-:Y:S01]  /*43d0*/  UPLOP3.LUT UP3, UPT, UPT, UPT, UPT, 0x80, 0x8 ;  /* 0x000000000008789c */ /* 0x000fe20003f6f070 */
[----:B------:R-:W-:Y:S01]  /*43e0*/  UMOV UR35, 0x80004020 ;  /* 0x8000402000237882 */ /* 0x000fe20000000000 */
[----:B------:R-:W-:Y:S01]  /*43f0*/  UMOV UR17, UR21 ;  /* 0x0000001500117c82 */ /* 0x000fe20008000000 */
[----:B------:R2:W-:Y:S01]  /*4400*/  UTCQMMA.2CTA gdesc[UR34], gdesc[UR36], tmem[UR11], tmem[UR26], idesc[UR27], UPT ;  /* 0x00ff1a24220075ea */ /* 0x0005e2000ba0030b */
[----:B------:R2:W-:Y:S03]  /*4410*/  UTCBAR.2CTA.MULTICAST [UR9], URZ, UR13 ;  /* 0x000000ff090073e9 */ /* 0x0005e6000820080d */
[----:B------:R-:W-:Y:S05]  /*4420*/  BRA.U UP0, `(.L_x_90) ;  /* 0xfffffffd00787547 */ /* 0x000fea000b83ffff */
.L_x_87:
[----:B------:R-:W-:Y:S01]  /*4430*/  UIADD3 UR10, UPT, UPT, UR10, 0x180, URZ ;  /* 0x000001800a0a7890 */ /* 0x000fe2000fffe0ff */
[----:B------:R-:W-:-:S08]  /*4440*/  UMOV UR20, UR19 ;  /* 0x0000001300147c82 */ /* 0x000fd00008000000 */
[----:B------:R4:W-:Y:S01]  /*4450*/  UTCBAR.2CTA.MULTICAST [UR10], URZ, UR12 ;  /* 0x000000ff0a0073e9 */ /* 0x0009e2000820080c */
[----:B------:R-:W-:Y:S02]  /*4460*/  NOP ;  /* 0x0000000000007918 */ /* 0x000fe40000000000 */
.L_x_85:
[----:B------:R-:W-:Y:S01]  /*4470*/  UIADD3 UR22, UPT, UPT, UR22, 0x1, URZ ;  /* 0x0000000116167890 */ /* 0x000fe2000fffe0ff */
[----:B------:R-:W-:-:S03]  /*4480*/  ISETP.NE.AND P0, PT, R8, 0x2, PT ;  /* 0x000000020800780c */ /* 0x000fc60003f05270 */
[----:B------:R-:W-:Y:S01]  /*4490*/  UISETP.NE.AND UP0, UPT, UR22, 0x4, UPT ;  /* 0x000000041600788c */ /* 0x000fe2000bf05270 */
[----:B-12---:R-:W-:Y:S02]  /*44a0*/  SEL R0, RZ, 0x1, P0 ;  /* 0x00000001ff007807 */ /* 0x006fe40000000000 */
[----:B------:R-:W-:Y:S01]  /*44b0*/  SEL R8, R8, RZ, P0 ;  /* 0x000000ff08087207 */ /* 0x000fe20000000000 */
[----:B------:R-:W-:Y:S01]  /*44c0*/  USEL UR6, URZ, 0x1, UP0 ;  /* 0x00000001ff067887 */ /* 0x000fe20008000000 */
[----:B------:R-:W-:Y:S01]  /*44d0*/  LOP3.LUT R3, R3, R0, RZ, 0x3c, !PT ;  /* 0x0000000003037212 */ /* 0x000fe200078e3cff */
[----:B------:R-:W-:-:S04]  /*44e0*/  USEL UR22, UR22, URZ, UP0 ;  /* 0x000000ff16167287 */ /* 0x000fc80008000000 */
[----:B------:R-:W-:Y:S01]  /*44f0*/  LOP3.LUT R9, R9, UR6, RZ, 0x3c, !PT ;  /* 0x0000000609097c12 */ /* 0x000fe2000f8e3cff */
[----:B------:R-:W-:Y:S07]  /*4500*/  @P1 BRA `(.L_x_91) ;  /* 0xfffffff800b01947 */ /* 0x000fee000383ffff */
[----:B------:R-:W1:Y:S01]  /*4510*/  S2UR UR6, SR_CgaCtaId ;  /* 0x00000000000679c3 */ /* 0x000e620000008800 */
[----:B------:R-:W-:Y:S01]  /*4520*/  ELECT P0, URZ, PT ;  /* 0x0000000000ff782f */ /* 0x000fe20003800000 */
[----:B------:R-:W-:Y:S01]  /*4530*/  HFMA2 R0, -RZ, RZ, 0, 5.9604644775390625e-08 ;  /* 0x00000001ff007431 */ /* 0x000fe200000001ff */
[----:B------:R-:W-:-:S05]  /*4540*/  UMOV UR7, 0x40 ;  /* 0x0000004000077882 */ /* 0x000fca0000000000 */
[----:B------:R-:W-:Y:S01]  /*4550*/  UVIRTCOUNT.DEALLOC.SMPOOL 0x80 ;  /* 0x000000800000784c */ /* 0x000fe20000000000 */
[----:B------:R-:W-:Y:S02]  /*4560*/  UISETP.NE.AND UP0, UPT, UR5, URZ, UPT ;  /* 0x000000ff0500728c */ /* 0x000fe4000bf05270 */
[----:B-1----:R-:W-:-:S09]  /*4570*/  ULEA UR6, UR6, UR7, 0x18 ;  /* 0x0000000706067291 */ /* 0x002fd2000f8ec0ff */
[----:B------:R1:W-:Y:S01]  /*4580*/  @P0 STS.U8 [UR6+0x1c], R0 ;  /* 0x00001c00ff000988 */ /* 0x0003e20008000006 */
[----:B------:R-:W-:Y:S05]  /*4590*/  BRA.U UP0, `(.L_x_92) ;  /* 0x0000000100a07547 */ /* 0x000fea000b800000 */
[----:B------:R-:W-:Y:S01]  /*45a0*/  UIADD3 UR5, UPT, UPT, UR8, 0x1a0, URZ ;  /* 0x000001a008057890 */ /* 0x000fe2000fffe0ff */
[----:B------:R-:W-:-:S03]  /*45b0*/  SHF.L.U32 R3, R9, 0x1f, RZ ;  /* 0x0000001f09037819 */ /* 0x000fc600000006ff */
[----:B------:R-:W-:-:S09]  /*45c0*/  ULEA UR7, UR22, UR5, 0x3 ;  /* 0x0000000516077291 */ /* 0x000fd2000f8e18ff */
[----:B------:R-:W2:Y:S02]  /*45d0*/  SYNCS.PHASECHK.TRANS64.TRYWAIT P0, [UR7], R3 ;  /* 0x00000003ff0075a7 */ /* 0x000ea40008001107 */
[----:B--2---:R-:W-:Y:S05]  /*45e0*/  @!P0 BRA `(.L_x_93) ;  /* 0x0000004000608947 */ /* 0x004fea0003800000 */
.L_x_185:
[----:B------:R-:W-:-:S04]  /*45f0*/  UIADD3 UR9, UPT, UPT, UR22, 0x1, URZ ;  /* 0x0000000116097890 */ /* 0x000fc8000fffe0ff */
[----:B------:R-:W-:-:S04]  /*4600*/  UISETP.NE.AND UP1, UPT, UR9, 0x4, UPT ;  /* 0x000000040900788c */ /* 0x000fc8000bf25270 */
[----:B----4-:R-:W-:Y:S02]  /*4610*/  USEL UR10, URZ, 0x1, UP1 ;  /* 0x00000001ff0a7887 */ /* 0x010fe40008800000 */
[----:B------:R-:W-:-:S04]  /*4620*/  USEL UR9, UR9, URZ, UP1 ;  /* 0x000000ff09097287 */ /* 0x000fc80008800000 */
[----:B------:R-:W-:Y:S01]  /*4630*/  ULEA UR7, UR9, UR5, 0x3 ;  /* 0x0000000509077291 */ /* 0x000fe2000f8e18ff */
[----:B------:R-:W-:-:S04]  /*4640*/  LOP3.LUT R2, R9, UR10, RZ, 0x3c, !PT ;  /* 0x0000000a09027c12 */ /* 0x000fc8000f8e3cff */
[----:B-1----:R-:W-:-:S04]  /*4650*/  SHF.L.U32 R3, R2, 0x1f, RZ ;  /* 0x0000001f02037819 */ /* 0x002fc800000006ff */
[----:B------:R-:W1:Y:S02]  /*4660*/  SYNCS.PHASECHK.TRANS64.TRYWAIT P0, [UR7], R3 ;  /* 0x00000003ff0075a7 */ /* 0x000e640008001107 */
[----:B-1----:R-:W-:Y:S05]  /*4670*/  @!P0 BRA `(.L_x_94) ;  /* 0x0000004000548947 */ /* 0x002fea0003800000 */
.L_x_187:
        /* <DEDUP_REMOVED lines=9> */
.L_x_189:
[----:B------:R-:W-:-:S04]  /*4710*/  UIADD3 UR9, UPT, UPT, UR9, 0x1, URZ ;  /* 0x0000000109097890 */ /* 0x000fc8000fffe0ff */
[----:B------:R-:W-:-:S04]  /*4720*/  UISETP.NE.AND UP1, UPT, UR9, 0x4, UPT ;  /* 0x000000040900788c */ /* 0x000fc8000bf25270 */
[----:B------:R-:W-:Y:S02]  /*4730*/  USEL UR7, URZ, 0x1, UP1 ;  /* 0x00000001ff077887 */ /* 0x000fe40008800000 */
[----:B------:R-:W-:-:S04]  /*4740*/  USEL UR9, UR9, URZ, UP1 ;  /* 0x000000ff09097287 */ /* 0x000fc80008800000 */
[----:B------:R-:W-:Y:S01]  /*4750*/  ULEA UR9, UR9, UR5, 0x3 ;  /* 0x0000000509097291 */ /* 0x000fe2000f8e18ff */
[----:B-1----:R-:W-:-:S04]  /*4760*/  LOP3.LUT R3, R2, UR7, RZ, 0x3c, !PT ;  /* 0x0000000702037c12 */ /* 0x002fc8000f8e3cff */
[----:B------:R-:W-:Y:S01]  /*4770*/  SHF.L.U32 R3, R3, 0x1f, RZ ;  /* 0x0000001f03037819 */ /* 0x000fe200000006ff */
[----:B------:R-:W-:-:S04]  /*4780*/  IMAD.U32 R0, RZ, RZ, UR9 ;  /* 0x00000009ff007e24 */ /* 0x000fc8000f8e00ff */
[----:B------:R1:W2:Y:S03]  /*4790*/  SYNCS.PHASECHK.TRANS64.TRYWAIT P0, [R0+URZ], R3 ;  /* 0x00000003000075a7 */ /* 0x0002a600080011ff */
[----:B--2---:R-:W-:Y:S05]  /*47a0*/  @!P0 NANOSLEEP.SYNCS 0x989680 ;  /* 0x009896800000895d */ /* 0x004fea0003900000 */
[----:B------:R-:W2:Y:S02]  /*47b0*/  @!P0 SYNCS.PHASECHK.TRANS64 P0, [R0+URZ], R3 ;  /* 0x00000003000085a7 */ /* 0x000ea400080010ff */
[----:B--2---:R-:W-:Y:S05]  /*47c0*/  @P0 BRA `(.L_x_96) ;  /* 0x0000000000200947 */ /* 0x004fea0003800000 */
.L_x_97:
[----:B--2---:R2:W4:Y:S02]  /*47d0*/  SYNCS.PHASECHK.TRANS64.TRYWAIT P0, [R0+URZ], R3 ;  /* 0x00000003000075a7 */ /* 0x00452400080011ff */
[----:B----4-:R-:W-:Y:S05]  /*47e0*/  @!P0 NANOSLEEP.SYNCS 0x989680 ;  /* 0x009896800000895d */ /* 0x010fea0003900000 */
[----:B------:R-:W4:Y:S02]  /*47f0*/  @!P0 SYNCS.PHASECHK.TRANS64 P0, [R0+URZ], R3 ;  /* 0x00000003000085a7 */ /* 0x000f2400080010ff */
[----:B----4-:R-:W-:Y:S05]  /*4800*/  @!P0 BRA `(.L_x_97) ;  /* 0xfffffffc00f08947 */ /* 0x010fea000383ffff */
[----:B------:R-:W-:Y:S05]  /*4810*/  BRA `(.L_x_96) ;  /* 0x00000000000c7947 */ /* 0x000fea0003800000 */
.L_x_92:
[----:B------:R-:W-:-:S04]  /*4820*/  UIADD3 UR5, UPT, UPT, UR8, 0x1e0, URZ ;  /* 0x000001e008057890 */ /* 0x000fc8000fffe0ff */
[----:B------:R-:W-:-:S09]  /*4830*/  UPRMT UR5, UR4, 0x654, UR5 ;  /* 0x0000065404057896 */ /* 0x000fd20008000005 */
[----:B------:R-:W-:Y:S03]  /*4840*/  SYNCS.ARRIVE.TRANS64.RED.A1T0 RZ, [UR5], RZ ;  /* 0x000000ffffff79a7 */ /* 0x000fe60008100405 */
.L_x_96:
[----:B-12---:R-:W-:Y:S01]  /*4850*/  SHF.L.U32 R3, RZ, 0x1f, RZ ;  /* 0x0000001fff037819 */ /* 0x006fe200000006ff */
[----:B------:R-:W-:Y:S01]  /*4860*/  UIADD3 UR5, UPT, UPT, UR8, 0x1e0, URZ ;  /* 0x000001e008057890 */ /* 0x000fe2000fffe0ff */
[----:B------:R-:W-:Y:S02]  /*4870*/  PLOP3.LUT P0, PT, PT, PT, UP0, 0x80, 0x8 ;  /* 0x000000000008781c */ /* 0x000fe40003f0f008 */
[----:B------:R-:W1:Y:S02]  /*4880*/  SYNCS.PHASECHK.TRANS64.TRYWAIT P1, [UR8+0x1e0], R3 ;  /* 0x0001e003ff0075a7 */ /* 0x000e640008021108 */
[----:B-1----:R-:W-:Y:S09]  /*4890*/  @!P1 BRA `(.L_x_98) ;  /* 0x0000003c00fc9947 */ /* 0x002ff20003800000 */
.L_x_191:
[----:B------:R-:W-:Y:S01]  /*48a0*/  @!UP0 UPRMT UR5, UR4, 0x654, UR5 ;  /* 0x0000065404058896 */ /* 0x000fe20008000005 */
[----:B------:R-:W-:Y:S02]  /*48b0*/  UMOV UR8, 0xffff ;  /* 0x0000ffff00087882 */ /* 0x000fe40000000000 */
[----:B------:R-:W-:-:S06]  /*48c0*/  UMOV UR4, 0x1 ;  /* 0x0000000100047882 */ /* 0x000fcc0000000000 */
[----:B------:R-:W-:Y:S01]  /*48d0*/  @!P0 SYNCS.ARRIVE.TRANS64.RED.A1T0 RZ, [UR5], RZ ;  /* 0x000000ffffff89a7 */ /* 0x000fe20008100405 */
[----:B------:R-:W-:Y:S01]  /*48e0*/  NOP ;  /* 0x0000000000007918 */ /* 0x000fe20000000000 */
[----:B-1----:R-:W1:Y:S01]  /*48f0*/  LDS R0, [UR6+0x14] ;  /* 0x00001406ff007984 */ /* 0x002e620008000800 */
[----:B------:R-:W-:-:S04]  /*4900*/  ULOP3.LUT UR5, UR24, 0xffff, URZ, 0xc0, !UPT ;  /* 0x0000ffff18057892 */ /* 0x000fc8000f8ec0ff */
[----:B------:R-:W-:-:S04]  /*4910*/  USHF.R.U32.HI UR5, URZ, 0x5, UR5 ;  /* 0x00000005ff057899 */ /* 0x000fc80008011605 */
[----:B------:R-:W-:Y:S02]  /*4920*/  USHF.L.U32 UR8, UR8, UR5, URZ ;  /* 0x0000000508087299 */ /* 0x000fe400080006ff */
[----:B------:R-:W-:-:S04]  /*4930*/  USHF.L.U32 UR4, UR4, UR5, URZ ;  /* 0x0000000504047299 */ /* 0x000fc800080006ff */
[----:B-1----:R-:W-:-:S04]  /*4940*/  LOP3.LUT R0, R0, UR8, RZ, 0xc0, !PT ;  /* 0x0000000800007c12 */ /* 0x002fc8000f8ec0ff */
[----:B------:R-:W-:-:S13]  /*4950*/  ISETP.NE.AND P0, PT, R0, UR8, PT ;  /* 0x0000000800007c0c */ /* 0x000fda000bf05270 */
[----:B------:R-:W-:Y:S05]  /*4960*/  @P0 BRA `(.L_x_99) ;  /* 0x0000000000580947 */ /* 0x000fea0003800000 */
[----:B------:R-:W1:Y:S02]  /*4970*/  LDS R0, [UR6+0x18] ;  /* 0x00001806ff007984 */ /* 0x000e640008000800 */
[----:B-1----:R-:W-:-:S04]  /*4980*/  LOP3.LUT R0, R0, UR4, RZ, 0xc0, !PT ;  /* 0x0000000400007c12 */ /* 0x002fc8000f8ec0ff */
[----:B------:R-:W-:-:S13]  /*4990*/  ISETP.NE.AND P0, PT, R0, UR4, PT ;  /* 0x0000000400007c0c */ /* 0x000fda000bf05270 */
[----:B------:R-:W-:Y:S05]  /*49a0*/  @P0 BRA `(.L_x_100) ;  /* 0x00000000003c0947 */ /* 0x000fea0003800000 */
[----:B------:R-:W1:Y:S01]  /*49b0*/  S2R R2, SR_LANEID ;  /* 0x0000000000027919 */ /* 0x000e620000000000 */
[----:B------:R-:W-:Y:S01]  /*49c0*/  ULOP3.LUT UR8, URZ, UR8, URZ, 0x33, !UPT ;  /* 0x00000008ff087292 */ /* 0x000fe2000f8e33ff */
[----:B------:R-:W-:Y:S01]  /*49d0*/  LOP3.LUT R4, RZ, UR4, RZ, 0x33, !PT ;  /* 0x00000004ff047c12 */ /* 0x000fe2000f8e33ff */
[----:B------:R-:W-:Y:S02]  /*49e0*/  VOTEU.ANY UR7, UPT, PT ;  /* 0x0000000000077886 */ /* 0x000fe400038e0100 */
[----:B------:R-:W-:Y:S01]  /*49f0*/  UFLO.U32 UR7, UR7 ;  /* 0x00000007000772bd */ /* 0x000fe200080e0000 */
[----:B------:R-:W2:Y:S01]  /*4a00*/  REDUX UR4, R4 ;  /* 0x00000000040473c4 */ /* 0x000ea20000000000 */
[----:B------:R-:W-:-:S06]  /*4a10*/  IMAD.U32 R0, RZ, RZ, UR8 ;  /* 0x00000008ff007e24 */ /* 0x000fcc000f8e00ff */
[----:B------:R1:W-:Y:S01]  /*4a20*/  UTCATOMSWS.AND URZ, UR8 ;  /* 0x0000000800ff79e3 */ /* 0x0003e20008000000 */
[----:B------:R-:W3:Y:S01]  /*4a30*/  REDUX UR5, R0 ;  /* 0x00000000000573c4 */ /* 0x000ee20000000000 */
[----:B-1----:R-:W-:Y:S01]  /*4a40*/  ISETP.EQ.U32.AND P0, PT, R2, UR7, PT ;  /* 0x0000000702007c0c */ /* 0x002fe2000bf02070 */
[----:B--2---:R-:W-:Y:S01]  /*4a50*/  IMAD.U32 R2, RZ, RZ, UR4 ;  /* 0x00000004ff027e24 */ /* 0x004fe2000f8e00ff */
[----:B---3--:R-:W-:-:S11]  /*4a60*/  MOV R3, UR5 ;  /* 0x0000000500037c02 */ /* 0x008fd60008000f00 */
[----:B------:R1:W-:Y:S04]  /*4a70*/  @P0 ATOMS.AND RZ, [UR6+0x14], R3 ;  /* 0x00001403ffff098c */ /* 0x0003e8000a800006 */
[----:B------:R1:W-:Y:S01]  /*4a80*/  @P0 ATOMS.AND RZ, [UR6+0x18], R2 ;  /* 0x00001802ffff098c */ /* 0x0003e2000a800006 */
[----:B------:R-:W-:Y:S05]  /*4a90*/  BRA `(.L_x_101) ;  /* 0x0000000000147947 */ /* 0x000fea0003800000 */
.L_x_100:
[----:B------:R-:W-:Y:S02]  /*4aa0*/  MOV R2, 0x4ac0 ;  /* 0x00004ac000027802 */ /* 0x000fe40000000f00 */
[----:B---345:R-:W-:Y:S05]  /*4ab0*/  CALL.REL.NOINC `($__internal_0_$__cuda_sm10x_tcgen05_guardrail_trap_col_being_dealloced_not_returned_by_alloc) ;  /* 0x0000004000107944 */ /* 0x038fea0003c00000 */
[----:B------:R-:W-:Y:S05]  /*4ac0*/  BRA `(.L_x_101) ;  /* 0x0000000000087947 */ /* 0x000fea0003800000 */
.L_x_99:
[----:B------:R-:W-:Y:S02]  /*4ad0*/  MOV R2, 0x4af0 ;  /* 0x00004af000027802 */ /* 0x000fe40000000f00 */
[----:B---345:R-:W-:Y:S05]  /*4ae0*/  CALL.REL.NOINC `($__internal_2_$__cuda_sm10x_tcgen05_guardrail_trap_unallocated_columns_being_dealloced) ;  /* 0x00000040001c7944 */ /* 0x038fea0003c00000 */
.L_x_101:
[----:B------:R-:W-:Y:S01]  /*4af0*/  NOP ;  /* 0x0000000000007918 */ /* 0x000fe20000000000 */
[----:B----4-:R-:W-:Y:S05]  /*4b00*/  EXIT ;  /* 0x000000000000794d */ /* 0x010fea0003800000 */
.L_x_72:
[----:B------:R-:W-:-:S09]  /*4b10*/  UISETP.NE.OR UP5, UPT, UR10, 0x3, !UP5 ;  /* 0x000000030a00788c */ /* 0x000fd2000efa5670 */
[----:B------:R-:W-:Y:S05]  /*4b20*/  BRA.U UP5, `(.L_x_102) ;  /* 0x0000000905c87547 */ /* 0x000fea000b800000 */
[----:B------:R-:W1:Y:S01]  /*4b30*/  LDC R0, c[0x0][0xb30] ;  /* 0x0002cc00ff007b82 */ /* 0x000e620000000800 */
[----:B------:R-:W2:Y:S01]  /*4b40*/  LDCU.64 UR8, c[0x0][0x888] ;  /* 0x00011100ff0877ac */ /* 0x000ea20008000a00 */
[----:B------:R-:W-:Y:S01]  /*4b50*/  IMAD.MOV.U32 R30, RZ, RZ, 0x1 ;  /* 0x00000001ff1e7424 */ /* 0x000fe200078e00ff */
[----:B------:R-:W-:Y:S01]  /*4b60*/  CS2R R28, SRZ ;  /* 0x00000000001c7805 */ /* 0x000fe2000001ff00 */
[----:B------:R-:W-:Y:S01]  /*4b70*/  IMAD.MOV.U32 R25, RZ, RZ, 0x2000 ;  /* 0x00002000ff197424 */ /* 0x000fe200078e00ff */
[----:B------:R-:W3:Y:S03]  /*4b80*/  LDCU.64 UR4, c[0x0][0x890] ;  /* 0x00011200ff0477ac */ /* 0x000ee60008000a00 */
[----:B------:R-:W4:Y:S01]  /*4b90*/  LDC R19, c[0x0][0x370] ;  /* 0x0000dc00ff137b82 */ /* 0x000f220000000800 */
[----:B------:R-:W-:Y:S01]  /*4ba0*/  UMOV UR6, 0x400 ;  /* 0x0000040000067882 */ /* 0x000fe20000000000 */
[----:B------:R-:W-:-:S02]  /*4bb0*/  UPLOP3.LUT UP1, UPT, UPT, UPT, UPT, 0x40, 0x4 ;  /* 0x000000000004789c */ /* 0x000fc40003f2e870 */
[----:B------:R-:W-:-:S04]  /*4bc0*/  ULEA UR6, UR37, UR6, 0x18 ;  /* 0x0000000625067291 */ /* 0x000fc8000f8ec0ff */
[----:B------:R-:W4:Y:S01]  /*4bd0*/  LDC R2, c[0x0][0xb0c] ;  /* 0x0002c300ff027b82 */ /* 0x000f220000000800 */
[----:B--2---:R-:W-:Y:S02]  /*4be0*/  UISETP.NE.U32.AND UP2, UPT, UR8, URZ, UPT ;  /* 0x000000ff0800728c */ /* 0x004fe4000bf45070 */
[----:B------:R-:W-:Y:S02]  /*4bf0*/  UIADD3 UR8, UPT, UPT, UR6, 0x140, URZ ;  /* 0x0000014006087890 */ /* 0x000fe4000fffe0ff */
[----:B---3--:R-:W-:-:S03]  /*4c00*/  UISETP.NE.U32.AND UP3, UPT, UR4, URZ, UPT ;  /* 0x000000ff0400728c */ /* 0x008fc6000bf65070 */
[----:B------:R-:W2:Y:S01]  /*4c10*/  LDC R18, c[0x0][0xb20] ;  /* 0x0002c800ff127b82 */ /* 0x000ea20000000800 */
[----:B-1----:R-:W-:Y:S01]  /*4c20*/  ISETP.NE.AND P1, PT, R0, 0x1, PT ;  /* 0x000000010000780c */ /* 0x002fe20003f25270 */
[----:B------:R-:W-:Y:S02]  /*4c30*/  UISETP.NE.AND.EX UP2, UPT, UR9, URZ, UPT, UP2 ;  /* 0x000000ff0900728c */ /* 0x000fe4000bf45320 */
[----:B------:R-:W-:Y:S02]  /*4c40*/  UPRMT UR37, UR37, 0x654, UR8 ;  /* 0x0000065425257896 */ /* 0x000fe40008000008 */
[----:B------:R-:W-:Y:S02]  /*4c50*/  UISETP.NE.AND.EX UP3, UPT, UR5, URZ, UPT, UP3 ;  /* 0x000000ff0500728c */ /* 0x000fe4000bf65330 */
[----:B------:R-:W1:Y:S08]  /*4c60*/  LDC.64 R32, c[0x0][0x348] ;  /* 0x0000d200ff207b82 */ /* 0x000e700000000a00 */
[----:B------:R-:W3:Y:S08]  /*4c70*/  LDC.64 R16, c[0x0][0xb10] ;  /* 0x0002c400ff107b82 */ /* 0x000ef00000000a00 */
[----:B------:R-:W1:Y:S08]  /*4c80*/  LDC.64 R6, c[0x0][0xb18] ;  /* 0x0002c600ff067b82 */ /* 0x000e700000000a00 */
[----:B------:R-:W1:Y:S08]  /*4c90*/  LDC.64 R4, c[0x0][0xb28] ;  /* 0x0002ca00ff047b82 */ /* 0x000e700000000a00 */
[----:B--2-4-:R-:W1:Y:S02]  /*4ca0*/  LDC R24, c[0x0][0x374] ;  /* 0x0000dd00ff187b82 */ /* 0x014e640000000800 */
.L_x_110:
[C---:B------:R-:W-:Y:S02]  /*4cb0*/  LEA R0, R29.reuse, UR6, 0x3 ;  /* 0x000000061d007c11 */ /* 0x040fe4000f8e18ff */
[----:B------:R-:W-:Y:S02]  /*4cc0*/  SHF.L.U32 R3, R28, 0x1f, RZ ;  /* 0x0000001f1c037819 */ /* 0x000fe400000006ff */
[----:B------:R-:W-:Y:S02]  /*4cd0*/  LEA R20, R29, UR6, 0x4 ;  /* 0x000000061d147c11 */ /* 0x000fe4000f8e20ff */
[----:B--2---:R-:W2:Y:S02]  /*4ce0*/  SYNCS.PHASECHK.TRANS64.TRYWAIT P0, [R0+URZ+0x160], R3 ;  /* 0x00016003000075a7 */ /* 0x004ea400080011ff */
[----:B--2---:R-:W-:Y:S05]  /*4cf0*/  @!P0 BRA `(.L_x_103) ;  /* 0x0000003800fc8947 */ /* 0x004fea0003800000 */
.L_x_192:
[----:B------:R-:W-:Y:S01]  /*4d00*/  ISETP.GE.AND P0, PT, R72, 0x1, PT ;  /* 0x000000014800780c */ /* 0x000fe20003f06270 */
[----:B------:R-:W4:Y:S01]  /*4d10*/  LDS.128 R20, [R20+0x1f0] ;  /* 0x0001f00014147984 */ /* 0x000f220000000c00 */
[----:B------:R-:W-:Y:S01]  /*4d20*/  ISETP.NE.U32.AND P4, PT, RZ, UR4, PT ;  /* 0x00000004ff007c0c */ /* 0x000fe2000bf85070 */
[----:B--2---:R-:W-:Y:S01]  /*4d30*/  VIADD R0, R0, 0x170 ;  /* 0x0000017000007836 */ /* 0x004fe20000000000 */
[----:B------:R-:W-:Y:S02]  /*4d40*/  SHF.L.U32 R26, R30, 0x1f, RZ ;  /* 0x0000001f1e1a7819 */ /* 0x000fe400000006ff */
[----:B------:R-:W-:Y:S02]  /*4d50*/  ISETP.NE.AND.EX P4, PT, RZ, UR5, PT, P4 ;  /* 0x00000005ff007c0c */ /* 0x000fe4000bf85340 */
[----:B------:R-:W-:Y:S01]  /*4d60*/  PRMT R0, RZ, 0x654, R0 ;  /* 0x00000654ff007816 */ /* 0x000fe20000000000 */
[----:B------:R-:W-:Y:S01]  /*4d70*/  @!PT LDS RZ, [RZ] ;  /* 0x00000000fffff984 */ /* 0x000fe20000000800 */
[----:B------:R-:W-:Y:S01]  /*4d80*/  @!PT LDS RZ, [RZ] ;  /* 0x00000000fffff984 */ /* 0x000fe20000000800 */
[----:B------:R-:W-:Y:S01]  /*4d90*/  @!PT LDS RZ, [RZ] ;  /* 0x00000000fffff984 */ /* 0x000fe20000000800 */
[----:B------:R-:W-:Y:S01]  /*4da0*/  @!PT LDS RZ, [RZ] ;  /* 0x00000000fffff984 */ /* 0x000fe20000000800 */
[----:B------:R2:W-:Y:S06]  /*4db0*/  MEMBAR.ALL.CTA ;  /* 0x0000000000007992 */ /* 0x0005ec0000008000 */
[----:B--2---:R-:W2:Y:S02]  /*4dc0*/  FENCE.VIEW.ASYNC.S ;  /* 0x00000000000073c6 */ /* 0x004ea40000000000 */
[----:B--2---:R2:W-:Y:S01]  /*4dd0*/  SYNCS.ARRIVE.TRANS64.RED.A1T0 RZ, [R0+URZ], RZ ;  /* 0x000000ff00ff79a7 */ /* 0x0045e200081004ff */
[----:B----4-:R-:W-:Y:S11]  /*4de0*/  LOP3.LUT P3, RZ, R22, 0x1, RZ, 0xc0, !PT ;  /* 0x0000000116ff7812 */ /* 0x010ff6000786c0ff */
[----:B------:R-:W-:Y:S02]  /*4df0*/  @!UPT UIADD3 URZ, UPT, UPT, URZ, URZ, URZ ;  /* 0x000000fffffff290 */ /* 0x000fe4000fffe0ff */
[----:B------:R-:W-:Y:S02]  /*4e00*/  @P3 MOV R13, R20 ;  /* 0x00000014000d3202 */ /* 0x000fe40000000f00 */
[----:B------:R-:W-:Y:S01]  /*4e10*/  @P3 LOP3.LUT R8, R21, 0xffff, RZ, 0xc0, !PT ;  /* 0x0000ffff15083812 */ /* 0x000fe200078ec0ff */
[----:B--2---:R-:W-:Y:S06]  /*4e20*/  @!P0 BRA `(.L_x_104) ;  /* 0x0000000000a48947 */ /* 0x004fec0003800000 */
[----:B-1----:R-:W-:Y:S01]  /*4e30*/  IMAD.HI.U32 R31, R24, R7, RZ ;  /* 0x00000007181f7227 */ /* 0x002fe200078e00ff */
[----:B------:R-:W-:Y:S02]  /*4e40*/  ISETP.NE.AND P0, PT, R6, 0x1, PT ;  /* 0x000000010600780c */ /* 0x000fe40003f05270 */
[----:B------:R-:W-:Y:S01]  /*4e50*/  ISETP.NE.AND P2, PT, R72, 0x1, PT ;  /* 0x000000014800780c */ /* 0x000fe20003f45270 */
[----:B---3--:R-:W-:Y:S01]  /*4e60*/  IMAD.HI.U32 R34, R19, R16, RZ ;  /* 0x0000001013227227 */ /* 0x008fe200078e00ff */
[----:B------:R-:W-:Y:S02]  /*4e70*/  SHF.R.U32.HI R31, RZ, R18, R31 ;  /* 0x00000012ff1f7219 */ /* 0x000fe4000001161f */
[----:B------:R-:W-:Y:S01]  /*4e80*/  ISETP.NE.AND P5, PT, R2, 0x1, PT ;  /* 0x000000010200780c */ /* 0x000fe20003fa5270 */
[----:B------:R-:W-:Y:S01]  /*4e90*/  IMAD.HI.U32 R36, R13, R16, RZ ;  /* 0x000000100d247227 */ /* 0x000fe200078e00ff */
[----:B------:R-:W-:Y:S02]  /*4ea0*/  SHF.R.U32.HI R34, RZ, R17, R34 ;  /* 0x00000011ff227219 */ /* 0x000fe40000011622 */
[----:B------:R-:W-:Y:S01]  /*4eb0*/  SEL R3, R24, R31, !P0 ;  /* 0x0000001f18037207 */ /* 0x000fe20004000000 */
[C---:B------:R-:W-:Y:S01]  /*4ec0*/  IMAD.HI.U32 R31, R8.reuse, R7, RZ ;  /* 0x00000007081f7227 */ /* 0x040fe200078e00ff */
[----:B------:R-:W-:Y:S02]  /*4ed0*/  SEL R11, R19, R34, !P5 ;  /* 0x00000022130b7207 */ /* 0x000fe40006800000 */
[----:B------:R-:W-:Y:S01]  /*4ee0*/  SHF.R.U32.HI R36, RZ, R17, R36 ;  /* 0x00000011ff247219 */ /* 0x000fe20000011624 */
[----:B------:R-:W-:Y:S01]  /*4ef0*/  IMAD.HI.U32 R38, R3, R4, RZ ;  /* 0x0000000403267227 */ /* 0x000fe200078e00ff */
[----:B------:R-:W-:Y:S03]  /*4f00*/  SHF.R.U32.HI R31, RZ, R18, R31 ;  /* 0x00000012ff1f7219 */ /* 0x000fe6000001161f */
[----:B------:R-:W-:Y:S01]  /*4f10*/  IMAD.HI.U32 R34, R11, R4, RZ ;  /* 0x000000040b227227 */ /* 0x000fe200078e00ff */
[----:B------:R-:W-:Y:S02]  /*4f20*/  @P2 SHF.R.U32.HI R3, RZ, R5, R38 ;  /* 0x00000005ff032219 */ /* 0x000fe40000011626 */
[----:B------:R-:W-:Y:S02]  /*4f30*/  SEL R9, R8, R31, !P0 ;  /* 0x0000001f08097207 */ /* 0x000fe40004000000 */
[----:B------:R-:W-:Y:S01]  /*4f40*/  @P2 SHF.R.U32.HI R11, RZ, R5, R34 ;  /* 0x00000005ff0b2219 */ /* 0x000fe20000011622 */
[C---:B------:R-:W-:Y:S01]  /*4f50*/  IMAD R10, R72.reuse, R3, RZ ;  /* 0x00000003480a7224 */ /* 0x040fe200078e02ff */
[----:B------:R-:W-:Y:S01]  /*4f60*/  SEL R3, R13, R36, !P5 ;  /* 0x000000240d037207 */ /* 0x000fe20006800000 */
[C---:B------:R-:W-:Y:S03]  /*4f70*/  IMAD.HI.U32 R14, R9.reuse, R4, RZ ;  /* 0x00000004090e7227 */ /* 0x040fe600078e00ff */
[----:B------:R-:W-:Y:S01]  /*4f80*/  ISETP.GE.AND P0, PT, R9, R10, PT ;  /* 0x0000000a0900720c */ /* 0x000fe20003f06270 */
[C---:B------:R-:W-:Y:S01]  /*4f90*/  IMAD R12, R72.reuse, R11, RZ ;  /* 0x0000000b480c7224 */ /* 0x040fe200078e02ff */
[-C--:B------:R-:W-:Y:S04]  /*4fa0*/  SHF.R.U32.HI R14, RZ, R5.reuse, R14 ;  /* 0x00000005ff0e7219 */ /* 0x080fe8000001160e */
[----:B------:R-:W-:Y:S02]  /*4fb0*/  ISETP.GE.OR P0, PT, R3, R12, P0 ;  /* 0x0000000c0300720c */ /* 0x000fe40000706670 */
[----:B------:R-:W-:Y:S05]  /*4fc0*/  SEL R15, R9, R14, !P2 ;  /* 0x0000000e090f7207 */ /* 0x000fea0005000000 */
[----:B------:R-:W-:Y:S04]  /*4fd0*/  IMAD.MOV R14, RZ, RZ, -R15 ;  /* 0x000000ffff0e7224 */ /* 0x000fe800078e0a0f */
[----:B------:R-:W-:Y:S02]  /*4fe0*/  IMAD R14, R72, R14, R9 ;  /* 0x0000000e480e7224 */ /* 0x000fe400078e0209 */
[C---:B------:R-:W-:Y:S05]  /*4ff0*/  @!P0 IMAD.HI.U32 R10, R3.reuse, R4, RZ ;  /* 0x00000004030a8227 */ /* 0x040fea00078e00ff */
[----:B------:R-:W-:Y:S04]  /*5000*/  @!P0 SHF.R.U32.HI R10, RZ, R5, R10 ;  /* 0x00000005ff0a8219 */ /* 0x000fe8000001160a */
[----:B------:R-:W-:Y:S01]  /*5010*/  @!P0 SEL R0, R3, R10, !P2 ;  /* 0x0000000a03008207 */ /* 0x000fe20005000000 */
[----:B------:R-:W-:Y:S03]  /*5020*/  IMAD.MOV R10, RZ, RZ, -R3 ;  /* 0x000000ffff0a7224 */ /* 0x000fe600078e0a03 */
[----:B------:R-:W-:Y:S01]  /*5030*/  @!P0 IADD3 R15, PT, PT, R15, -R0, RZ ;  /* 0x800000000f0f8210 */ /* 0x000fe20007ffe0ff */
[----:B------:R-:W-:Y:S01]  /*5040*/  @!P0 IMAD R0, R11, R14, R0 ;  /* 0x0000000e0b008224 */ /* 0x000fe200078e0200 */
[----:B------:R-:W-:Y:S01]  /*5050*/  IADD3 R11, PT, PT, -R9, RZ, RZ ;  /* 0x000000ff090b7210 */ /* 0x000fe20007ffe1ff */
[----:B------:R-:W-:Y:S02]  /*5060*/  IMAD R13, R2, R10, R13 ;  /* 0x0000000a020d7224 */ /* 0x000fe400078e020d */
[----:B------:R-:W-:Y:S02]  /*5070*/  @!P0 IMAD R9, R15, R72, R3 ;  /* 0x000000480f098224 */ /* 0x000fe400078e0203 */
[----:B------:R-:W-:Y:S02]  /*5080*/  @!P0 IMAD.MOV.U32 R3, RZ, RZ, R0 ;  /* 0x000000ffff038224 */ /* 0x000fe400078e0000 */
[----:B------:R-:W-:Y:S02]  /*5090*/  IMAD R8, R6, R11, R8 ;  /* 0x0000000b06087224 */ /* 0x000fe400078e0208 */
[----:B------:R-:W-:Y:S02]  /*50a0*/  IMAD R13, R3, R2, R13 ;  /* 0x00000002030d7224 */ /* 0x000fe400078e020d */
[----:B------:R-:W-:Y:S02]  /*50b0*/  IMAD R8, R9, R6, R8 ;  /* 0x0000000609087224 */ /* 0x000fe400078e0208 */
.L_x_104:
[----:B------:R-:W-:Y:S05]  /*50c0*/  BRA.U UP1, `(.L_x_105) ;  /* 0x0000000101107547 */ /* 0x000fea000b800000 */
[----:B------:R-:W-:Y:S04]  /*50d0*/  MOV R0, UR7 ;  /* 0x0000000700007c02 */ /* 0x000fe80008000f00 */
[----:B------:R-:W-:Y:S04]  /*50e0*/  SHF.L.U32 R3, R0, 0x1f, RZ ;  /* 0x0000001f00037819 */ /* 0x000fe800000006ff */
[----:B------:R-:W2:Y:S02]  /*50f0*/  SYNCS.PHASECHK.TRANS64.TRYWAIT P0, [UR6+0x158], R3 ;  /* 0x00015803ff0075a7 */ /* 0x000ea40008001106 */
[----:B--2---:R-:W-:Y:S05]  /*5100*/  @!P0 BRA `(.L_x_106) ;  /* 0x00000038000c8947 */ /* 0x004fea0003800000 */
.L_x_105:
[----:B------:R-:W-:Y:S05]  /*5110*/  BRA.U !UP3, `(.L_x_107) ;  /* 0x000000010b347547 */ /* 0x000fea000b800000 */
[----:B------:R-:W-:Y:S01]  /*5120*/  UPLOP3.LUT UP0, UPT, UPT, UPT, UP2, 0x80, 0x8 ;  /* 0x000000000008789c */ /* 0x000fe20003f0f020 */
[----:B--2---:R-:W-:Y:S02]  /*5130*/  HFMA2 R0, -RZ, RZ, 0, 5.9604644775390625e-08 ;  /* 0x00000001ff007431 */ /* 0x004fe400000001ff */
[----:B------:R-:W-:Y:S03]  /*5140*/  IMAD.MOV.U32 R165, RZ, RZ, 0x1 ;  /* 0x00000001ffa57424 */ /* 0x000fe600078e00ff */
[----:B------:R-:W-:Y:S05]  /*5150*/  PLOP3.LUT P0, PT, PT, PT, UP0, 0x80, 0x8 ;  /* 0x000000000008781c */ /* 0x000fea0003f0f008 */
[----:B------:R-:W2:Y:S01]  /*5160*/  @UP0 LDCU.64 UR10, c[0x0][0x888] ;  /* 0x00011100ff0a07ac */ /* 0x000ea20008000a00 */
[----:B------:R-:W-:Y:S07]  /*5170*/  @UP0 UIMAD UR8, UR36, UR4, URZ ;  /* 0x00000004240802a4 */ /* 0x000fee000f8e02ff */
[----:B------:R-:W-:Y:S01]  /*5180*/  @!P0 PRMT R165, R0, 0x7610, R165 ;  /* 0x0000761000a58816 */ /* 0x000fe200000000a5 */
[----:B--2---:R-:W-:Y:S03]  /*5190*/  @UP0 UIMAD.WIDE UR10, UR8, 0x4, UR10 ;  /* 0x00000004080a08a5 */ /* 0x004fe6000f8e020a */
[----:B------:R-:W2:Y:S03]  /*51a0*/  @!UP0 LDCU UR8, c[0x0][0x880] ;  /* 0x00011000ff0887ac */ /* 0x000ea60008000800 */
[----:B------:R-:W-:Y:S01]  /*51b0*/  IMAD.U32 R10, RZ, RZ, UR10 ;  /* 0x0000000aff0a7e24 */ /* 0x000fe2000f8e00ff */
[----:B------:R-:W-:Y:S05]  /*51c0*/  MOV R11, UR11 ;  /* 0x0000000b000b7c02 */ /* 0x000fea0008000f00 */
[----:B-----5:R4:W5:Y:S02]  /*51d0*/  @P0 LDG.E R81, desc[UR40][R10.64] ;  /* 0x000000280a510981 */ /* 0x020964000c1e1900 */
[----:B--2-4-:R-:W-:Y:S07]  /*51e0*/  @!P0 IMAD.U32 R81, RZ, RZ, UR8 ;  /* 0x00000008ff518e24 */ /* 0x014fee000f8e00ff */
.L_x_107:
[----:B-----5:R-:W-:Y:S01]  /*51f0*/  @!P4 FSETP.EQ.AND P5, PT, R81, RZ, PT ;  /* 0x000000ff5100c20b */ /* 0x020fe20003fa2000 */
[----:B------:R-:W-:Y:S01]  /*5200*/  @!UPT UIADD3 URZ, UPT, UPT, URZ, URZ, URZ ;  /* 0x000000fffffff290 */ /* 0x000fe2000fffe0ff */
[----:B------:R-:W-:Y:S11]  /*5210*/  @!P4 BRA `(.L_x_108) ;  /* 0x000000000014c947 */ /* 0x000ff60003800000 */
[----:B------:R-:W-:Y:S02]  /*5220*/  LOP3.LUT P0, RZ, R165, 0xff, RZ, 0xc0, !PT ;  /* 0x000000ffa5ff7812 */ /* 0x000fe4000780c0ff */
[----:B------:R-:W-:Y:S04]  /*5230*/  PLOP3.LUT P5, PT, PT, PT, UP0, 0x80, 0x8 ;  /* 0x000000000008781c */ /* 0x000fe80003faf008 */
[----:B------:R-:W-:Y:S07]  /*5240*/  PLOP3.LUT P5, PT, P5, PT, PT, 0x8, 0x80 ;  /* 0x000000000080781c */ /* 0x000fee0002fae170 */
[----:B------:R-:W-:Y:S11]  /*5250*/  @P0 FSETP.EQ.AND P5, PT, R81, RZ, PT ;  /* 0x000000ff5100020b */ /* 0x000ff60003fa2000 */
[----:B------:R-:W-:Y:S02]  /*5260*/  @!UPT UIADD3 URZ, UPT, UPT, URZ, URZ, URZ ;  /* 0x000000fffffff290 */ /* 0x000fe4000fffe0ff */
.L_x_108:
[----:B------:R-:W4:Y:S01]  /*5270*/  SYNCS.PHASECHK.TRANS64.TRYWAIT P4, [UR6+0x148], R26 ;  /* 0x0001481aff0075a7 */ /* 0x000f220008081106 */
[----:B------:R-:W-:Y:S01]  /*5280*/  @P3 SHF.R.U32.HI R27, RZ, 0x10, R21 ;  /* 0x00000010ff1b3819 */ /* 0x000fe20000011615 */
[----:B------:R-:W-:Y:S01]  /*5290*/  VIADD R29, R29, 0x1 ;  /* 0x000000011d1d7836 */ /* 0x000fe20000000000 */
[----:B------:R-:W5:Y:S08]  /*52a0*/  LDC.64 R14, c[0x0][0xb10] ;  /* 0x0002c400ff0e7b82 */ /* 0x000f700000000a00 */
[----:B------:R-:W1:Y:S08]  /*52b0*/  LDC.64 R10, c[0x0][0xb18] ;  /* 0x0002c600ff0a7b82 */ /* 0x000e700000000a00 */
[----:B--2---:R-:W2:Y:S08]  /*52c0*/  @!P1 LDC R0, c[0x0][0xb20] ;  /* 0x0002c800ff009b82 */ /* 0x004eb00000000800 */
[----:B------:R-:W3:Y:S01]  /*52d0*/  @!P1 LDC R3, c[0x0][0xb0c] ;  /* 0x0002c300ff039b82 */ /* 0x000ee20000000800 */
[----:B-----5:R-:W-:Y:S05]  /*52e0*/  @!P1 IMAD.HI.U32 R14, R13, R14, RZ ;  /* 0x0000000e0d0e9227 */ /* 0x020fea00078e00ff */
[----:B------:R-:W-:Y:S01]  /*52f0*/  @!P1 SHF.R.U32.HI R14, RZ, R15, R14 ;  /* 0x0000000fff0e9219 */ /* 0x000fe2000001160e */
[----:B-1----:R-:W-:Y:S01]  /*5300*/  @!P1 IMAD.HI.U32 R11, R8, R11, RZ ;  /* 0x0000000b080b9227 */ /* 0x002fe200078e00ff */
[----:B------:R-:W-:Y:S04]  /*5310*/  @!P1 ISETP.NE.AND P0, PT, R10, 0x1, PT ;  /* 0x000000010a00980c */ /* 0x000fe80003f05270 */
[----:B--2---:R-:W-:Y:S02]  /*5320*/  @!P1 SHF.R.U32.HI R9, RZ, R0, R11 ;  /* 0x00000000ff099219 */ /* 0x004fe4000001160b */
[----:B---3--:R-:W-:Y:S02]  /*5330*/  @!P1 ISETP.NE.AND P2, PT, R3, 0x1, PT ;  /* 0x000000010300980c */ /* 0x008fe40003f45270 */
[----:B------:R-:W-:Y:S02]  /*5340*/  @!P1 SEL R9, R8, R9, !P0 ;  /* 0x0000000908099207 */ /* 0x000fe40004000000 */
[----:B------:R-:W-:Y:S02]  /*5350*/  ELECT P0, URZ, PT ;  /* 0x0000000000ff782f */ /* 0x000fe40003800000 */
[----:B------:R-:W-:Y:S05]  /*5360*/  @!P1 SEL R14, R13, R14, !P2 ;  /* 0x0000000e0d0e9207 */ /* 0x000fea0005000000 */
[----:B------:R-:W-:Y:S02]  /*5370*/  @!P1 IMAD.IADD R0, R9, 0x1, -R14 ;  /* 0x0000000109009824 */ /* 0x000fe400078e0a0e */
[----:B------:R-:W-:Y:S02]  /*5380*/  @!P1 IMAD.IADD R9, R14, 0x1, -R9 ;  /* 0x000000010e099824 */ /* 0x000fe400078e0a09 */
[----:B------:R-:W-:Y:S02]  /*5390*/  @!P1 IMAD R13, R0, R3, R13 ;  /* 0x00000003000d9224 */ /* 0x000fe400078e020d */
[----:B------:R-:W-:Y:S01]  /*53a0*/  @!P1 IMAD R8, R9, R10, R8 ;  /* 0x0000000a09089224 */ /* 0x000fe200078e0208 */
[----:B----4-:R-:W-:Y:S06]  /*53b0*/  @!P4 BRA `(.L_x_109) ;  /* 0x000000340078c947 */ /* 0x010fec0003800000 */
.L_x_195:
[----:B------:R-:W-:Y:S01]  /*53c0*/  PLOP3.LUT P5, PT, P5, P0, PT, 0xf2, 0x2f ;  /* 0x00000000002f781c */ /* 0x000fe20002fa1e72 */
[----:B------:R-:W-:Y:S01]  /*53d0*/  UMOV UR14, 0x0 ;  /* 0x00000000000e7882 */ /* 0x000fe20000000000 */
[----:B------:R-:W-:Y:S01]  /*53e0*/  LOP3.LUT R30, R30, 0x1, RZ, 0x3c, !PT ;  /* 0x000000011e1e7812 */ /* 0x000fe200078e3cff */
[----:B------:R-:W-:Y:S01]  /*53f0*/  UMOV UR15, 0x10000000 ;  /* 0x10000000000f7882 */ /* 0x000fe20000000000 */
[----:B------:R-:W-:Y:S01]  /*5400*/  UMOV UR12, UR36 ;  /* 0x00000024000c7c82 */ /* 0x000fe20008000000 */
[----:B------:R-:W-:Y:S08]  /*5410*/  @P3 R2UR UR36, R27 ;  /* 0x000000001b2432ca */ /* 0x000ff000000e0000 */
[----:B-1----:R-:W-:Y:S01]  /*5420*/  @!P5 IADD3 R3, P0, PT, R32, 0x580, RZ ;  /* 0x000005802003d810 */ /* 0x002fe20007f1e0ff */
[----:B------:R-:W-:Y:S01]  /*5430*/  @!P5 IMAD.SHL.U32 R164, R164, 0x40, RZ ;  /* 0x00000040a4a4d824 */ /* 0x000fe200078e00ff */
[----:B------:R-:W-:Y:S01]  /*5440*/  VOTEU.ALL UP1, P5 ;  /* 0x0000000000ff7886 */ /* 0x000fe20002820000 */
[----:B------:R-:W-:Y:S01]  /*5450*/  @!P5 IMAD.SHL.U32 R155, R155, 0x80, RZ ;  /* 0x000000809b9bd824 */ /* 0x000fe200078e00ff */
[----:B------:R-:W-:Y:S01]  /*5460*/  @!P5 R2UR UR9, R3 ;  /* 0x000000000309d2ca */ /* 0x000fe200000e0000 */
[----:B------:R-:W-:Y:S01]  /*5470*/  @!P5 IMAD.X R0, RZ, RZ, R33, P0 ;  /* 0x000000ffff00d224 */ /* 0x000fe200000e0621 */
[----:B------:R-:W-:Y:S01]  /*5480*/  @!P5 R2UR UR10, R164 ;  /* 0x00000000a40ad2ca */ /* 0x000fe200000e0000 */
[----:B------:R-:W-:Y:S01]  /*5490*/  IMAD.IADD R164, R8, 0x1, R143 ;  /* 0x0000000108a47824 */ /* 0x000fe200078e028f */
[----:B------:R-:W-:Y:S01]  /*54a0*/  @!P5 R2UR UR11, R155 ;  /* 0x000000009b0bd2ca */ /* 0x000fe200000e0000 */
[----:B------:R-:W-:Y:S01]  /*54b0*/  IMAD.IADD R155, R13, 0x1, R154 ;  /* 0x000000010d9b7824 */ /* 0x000fe200078e029a */
[----:B------:R-:W-:Y:S02]  /*54c0*/  @!P5 R2UR UR8, R0 ;  /* 0x000000000008d2ca */ /* 0x000fe400000e0000 */
[C---:B------:R-:W-:Y:S04]  /*54d0*/  ISETP.NE.AND P0, PT, R29.reuse, 0x2, PT ;  /* 0x000000021d00780c */ /* 0x040fe80003f05270 */
[----:B------:R-:W-:Y:S01]  /*54e0*/  SEL R3, RZ, 0x1, P0 ;  /* 0x00000001ff037807 */ /* 0x000fe20000000000 */
[----:B------:R-:W-:Y:S01]  /*54f0*/  IMAD.U32 R10, RZ, RZ, UR9 ;  /* 0x00000009ff0a7e24 */ /* 0x000fe2000f8e00ff */
[----:B------:R-:W-:Y:S01]  /*5500*/  @!UP1 UIADD3 UR9, UPT, UPT, UR6, 0x140, URZ ;  /* 0x0000014006099890 */ /* 0x000fe2000fffe0ff */
[----:B------:R-:W-:Y:S02]  /*5510*/  SEL R29, R29, RZ, P0 ;  /* 0x000000ff1d1d7207 */ /* 0x000fe40000000000 */
[----:B------:R-:W-:Y:S02]  /*5520*/  LOP3.LUT R28, R28, R3, RZ, 0x3c, !PT ;  /* 0x000000031c1c7212 */ /* 0x000fe400078e3cff */
[----:B------:R-:W-:Y:S01]  /*5530*/  IMAD.U32 R11, RZ, RZ, UR8 ;  /* 0x00000008ff0b7e24 */ /* 0x000fe2000f8e00ff */
[----:B------:R-:W-:Y:S01]  /*5540*/  @!P5 R2UR UR16, R10 ;  /* 0x000000000a10d2ca */ /* 0x000fe200000e0000 */
[----:B------:R-:W-:Y:S01]  /*5550*/  @!UP1 UIADD3 UR8, UPT, UPT, UR6, 0x400, URZ ;  /* 0x0000040006089890 */ /* 0x000fe2000fffe0ff */
[----:B------:R-:W-:Y:S02]  /*5560*/  VOTEU.ALL UP1, P5 ;  /* 0x0000000000ff7886 */ /* 0x000fe40002820000 */
[----:B------:R-:W-:Y:S11]  /*5570*/  @!P5 R2UR UR17, R11 ;  /* 0x000000000b11d2ca */ /* 0x000ff600000e0000 */
[----:B------:R-:W-:Y:S02]  /*5580*/  @!UPT UIADD3 URZ, UPT, UPT, URZ, URZ, URZ ;  /* 0x000000fffffff290 */ /* 0x000fe4000fffe0ff */
[----:B------:R2:W-:Y:S01]  /*5590*/  @!UP1 UTMALDG.3D [UR8], [UR16], desc[UR14] ;  /* 0x00000e08100095b4 */ /* 0x0005e20008011000 */
[----:B------:R2:W-:Y:S01]  /*55a0*/  @!P5 SYNCS.ARRIVE.TRANS64.RED.A0TR RZ, [UR6+0x140], R25 ;  /* 0x00014019ffffd9a7 */ /* 0x0005e20008300406 */
[----:B------:R-:W-:Y:S01]  /*55b0*/  UPLOP3.LUT UP1, UPT, UPT, UPT, UPT, 0x80, 0x8 ;  /* 0x000000000008789c */ /* 0x000fe20003f2f070 */
[----:B------:R-:W-:Y:S01]  /*55c0*/  SYNCS.ARRIVE.TRANS64.RED.A1T0 RZ, [UR37], RZ ;  /* 0x000000ffffff79a7 */ /* 0x000fe20008100425 */
[----:B------:R-:W-:Y:S09]  /*55d0*/  @P3 BRA `(.L_x_110) ;  /* 0xfffffff400b43947 */ /* 0x000ff2000383ffff */
[----:B------:R-:W-:Y:S07]  /*55e0*/  MOV R0, UR6 ;  /* 0x0000000600007c02 */ /* 0x000fee0008000f00 */
.L_x_111:
[----:B-1----:R-:W-:-:S04]  /*55f0*/  SHF.L.U32 R3, R30, 0x1f, RZ ;  /* 0x0000001f1e037819 */ /* 0x002fc800000006ff */
[----:B------:R1:W3:Y:S03]  /*5600*/  SYNCS.PHASECHK.TRANS64.TRYWAIT P0, [R0+URZ+0x148], R3 ;  /* 0x00014803000075a7 */ /* 0x0002e600080011ff */
[----:B---3--:R-:W-:Y:S05]  /*5610*/  @!P0 NANOSLEEP.SYNCS 0x989680 ;  /* 0x009896800000895d */ /* 0x008fea0003900000 */
[----:B------:R-:W3:Y:S02]  /*5620*/  @!P0 SYNCS.PHASECHK.TRANS64 P0, [R0+URZ+0x148], R3 ;  /* 0x00014803000085a7 */ /* 0x000ee400080010ff */
[----:B--23--:R-:W-:Y:S05]  /*5630*/  @P0 EXIT ;  /* 0x000000000000094d */ /* 0x00cfea0003800000 */
[----:B------:R-:W-:Y:S05]  /*5640*/  BRA `(.L_x_111) ;  /* 0xfffffffc00e87947 */ /* 0x000fea000383ffff */
.L_x_102:
[----:B------:R-:W-:-:S06]  /*5650*/  UISETP.GE.AND UP1, UPT, UR10, 0x4, UPT ;  /* 0x000000040a00788c */ /* 0x000fcc000bf26270 */
[----:B------:R-:W-:-:S13]  /*5660*/  PLOP3.LUT P0, PT, PT, PT, UP1, 0x80, 0x8 ;  /* 0x000000000008781c */ /* 0x000fda0003f0f018 */
[----:B------:R-:W-:Y:S05]  /*5670*/  @!P0 EXIT ;  /* 0x000000000000894d */ /* 0x000fea0003800000 */
[----:B------:R-:W-:Y:S01]  /*5680*/  BAR.SYNC.DEFER_BLOCKING 0x6, 0xa0 ;  /* 0x0182800000007b1d */ /* 0x000fe20000010000 */
[C---:B------:R-:W-:Y:S02]  /*5690*/  IMAD.SHL.U32 R3, R166.reuse, 0x40, RZ ;  /* 0x00000040a6037824 */ /* 0x040fe400078e00ff */
[----:B------:R-:W-:Y:S02]  /*56a0*/  HFMA2 R76, -RZ, RZ, 0, 0 ;  /* 0x00000000ff4c7431 */ /* 0x000fe400000001ff */
[C---:B------:R-:W-:Y:S01]  /*56b0*/  IMAD.SHL.U32 R168, R166.reuse, 0x8, RZ ;  /* 0x00000008a6a87824 */ /* 0x040fe200078e00ff */
[----:B------:R-:W-:Y:S01]  /*56c0*/  CS2R R174, SRZ ;  /* 0x0000000000ae7805 */ /* 0x000fe2000001ff00 */
[----:B------:R-:W-:Y:S01]  /*56d0*/  IMAD.U32 R79, R166, 0x10000, RZ ;  /* 0x00010000a64f7824 */ /* 0x000fe200078e00ff */
[----:B------:R-:W-:Y:S01]  /*56e0*/  UMOV UR43, 0x400 ;  /* 0x00000400002b7882 */ /* 0x000fe20000000000 */
[----:B------:R-:W-:Y:S01]  /*56f0*/  LOP3.LUT R5, R3, 0x180, RZ, 0xc0, !PT ;  /* 0x0000018003057812 */ /* 0x000fe200078ec0ff */
[----:B------:R-:W-:Y:S01]  /*5700*/  ULEA UR43, UR37, UR43, 0x18 ;  /* 0x0000002b252b7291 */ /* 0x000fe2000f8ec0ff */
[----:B------:R-:W1:Y:S01]  /*5710*/  LDC R167, c[0x0][0x370] ;  /* 0x0000dc00ffa77b82 */ /* 0x000e620000000800 */
[----:B------:R-:W-:Y:S01]  /*5720*/  LOP3.LUT R79, R79, 0x600000, RZ, 0xc0, !PT ;  /* 0x006000004f4f7812 */ /* 0x000fe200078ec0ff */
[----:B------:R-:W-:Y:S01]  /*5730*/  IMAD.MOV.U32 R182, RZ, RZ, RZ ;  /* 0x000000ffffb67224 */ /* 0x000fe200078e00ff */
[----:B------:R-:W-:Y:S01]  /*5740*/  LOP3.LUT R168, R5, 0x30, R168, 0xf8, !PT ;  /* 0x0000003005a87812 */ /* 0x000fe200078ef8a8 */
[----:B------:R-:W-:Y:S01]  /*5750*/  UIADD3 UR4, UPT, UPT, UR43, 0x2400, URZ ;  /* 0x000024002b047890 */ /* 0x000fe2000fffe0ff */
[----:B------:R-:W-:Y:S01]  /*5760*/  IMAD.MOV.U32 R173, RZ, RZ, RZ ;  /* 0x000000ffffad7224 */ /* 0x000fe200078e00ff */
[----:B------:R-:W2:Y:S01]  /*5770*/  LDCU.64 UR46, c[0x0][0x348] ;  /* 0x00006900ff2e77ac */ /* 0x000ea20008000a00 */
[----:B------:R-:W-:Y:S01]  /*5780*/  LOP3.LUT R168, R168, 0x1e40, R3, 0xf8, !PT ;  /* 0x00001e40a8a87812 */ /* 0x000fe200078ef803 */
[----:B------:R-:W3:Y:S01]  /*5790*/  LDC R74, c[0x0][0xb0c] ;  /* 0x0002c300ff4a7b82 */ /* 0x000ee20000000800 */
[----:B------:R-:W-:Y:S01]  /*57a0*/  IMAD.SHL.U32 R3, R166, 0x10, RZ ;  /* 0x00000010a6037824 */ /* 0x000fe200078e00ff */
[----:B------:R-:W-:Y:S01]  /*57b0*/  MOV R179, UR4 ;  /* 0x0000000400b37c02 */ /* 0x000fe20008000f00 */
[----:B------:R-:W4:Y:S03]  /*57c0*/  LDCU.64 UR38, c[0x0][0x888] ;  /* 0x00011100ff2677ac */ /* 0x000f260008000a00 */
[C---:B------:R-:W-:Y:S01]  /*57d0*/  LOP3.LUT R5, R3.reuse, 0x20, RZ, 0xc0, !PT ;  /* 0x0000002003057812 */ /* 0x040fe200078ec0ff */
[----:B------:R-:W2:Y:S01]  /*57e0*/  LDS R0, [UR43+0x210] ;  /* 0x0002102bff007984 */ /* 0x000ea20008000800 */
[----:B------:R-:W1:Y:S01]  /*57f0*/  LDC R170, c[0x0][0xb20] ;  /* 0x0002c800ffaa7b82 */ /* 0x000e620000000800 */
[----:B------:R-:W-:Y:S01]  /*5800*/  LOP3.LUT R3, R3, 0x40, RZ, 0xc0, !PT ;  /* 0x0000004003037812 */ /* 0x000fe200078ec0ff */
[----:B------:R-:W-:-:S06]  /*5810*/  UIADD3 UR42, UPT, UPT, UR43, 0x400, URZ ;  /* 0x000004002b2a7890 */ /* 0x000fcc000fffe0ff */
[----:B------:R-:W1:Y:S08]  /*5820*/  LDC R73, c[0x0][0xb30] ;  /* 0x0002cc00ff497b82 */ /* 0x000e700000000800 */
[----:B------:R-:W1:Y:S08]  /*5830*/  LDC.64 R152, c[0x0][0xb10] ;  /* 0x0002c400ff987b82 */ /* 0x000e700000000a00 */
[----:B------:R-:W1:Y:S08]  /*5840*/  LDC.64 R70, c[0x0][0xb18] ;  /* 0x0002c600ff467b82 */ /* 0x000e700000000a00 */
[----:B------:R-:W1:Y:S01]  /*5850*/  LDC.64 R148, c[0x0][0x888] ;  /* 0x00022200ff947b82 */ /* 0x000e620000000a00 */
[----:B--2---:R-:W-:-:S07]  /*5860*/  IMAD.IADD R79, R0, 0x1, R79 ;  /* 0x00000001004f7824 */ /* 0x004fce00078e024f */
[----:B------:R-:W2:Y:S01]  /*5870*/  LDC.64 R68, c[0x0][0xb28] ;  /* 0x0002ca00ff447b82 */ /* 0x000ea20000000a00 */
[----:B------:R-:W-:-:S05]  /*5880*/  VIADD R0, R168, UR43 ;  /* 0x0000002ba8007c36 */ /* 0x000fca0008000000 */
[--C-:B------:R-:W-:Y:S02]  /*5890*/  IADD3 R178, PT, PT, -R5, 0x400, R0.reuse ;  /* 0x0000040005b27810 */ /* 0x100fe40007ffe100 */
[----:B------:R-:W1:Y:S01]  /*58a0*/  LDC.64 R150, c[0x0][0x890] ;  /* 0x00022400ff967b82 */ /* 0x000e620000000a00 */
[----:B------:R-:W-:Y:S02]  /*58b0*/  IADD3 R177, PT, PT, -R3, 0x400, R0 ;  /* 0x0000040003b17810 */ /* 0x000fe40007ffe100 */
[----:B------:R-:W-:-:S05]  /*58c0*/  IMAD.IADD R176, R178, 0x1, -R3 ;  /* 0x00000001b2b07824 */ /* 0x000fca00078e0a03 */
[----:B------:R-:W1:Y:S08]  /*58d0*/  LDC.64 R146, c[0x0][0x8b0] ;  /* 0x00022c00ff927b82 */ /* 0x000e700000000a00 */
[----:B------:R-:W1:Y:S08]  /*58e0*/  LDC.64 R144, c[0x0][0x8a8] ;  /* 0x00022a00ff907b82 */ /* 0x000e700000000a00 */
[----:B---34-:R-:W1:Y:S02]  /*58f0*/  LDC R172, c[0x0][0x374] ;  /* 0x0000dd00ffac7b82 */ /* 0x018e640000000800 */
.L_x_129:
[----:B------:R-:W-:Y:S02]  /*5900*/  LEA R0, R182, UR43, 0x3 ;  /* 0x0000002bb6007c11 */ /* 0x000fe4000f8e18ff */
[----:B------:R-:W-:Y:S02]  /*5910*/  SHF.L.U32 R3, R174, 0x1f, RZ ;  /* 0x0000001fae037819 */ /* 0x000fe400000006ff */
[----:B------:R-:W-:Y:S02]  /*5920*/  LEA R16, R182, UR43, 0x4 ;  /* 0x0000002bb6107c11 */ /* 0x000fe4000f8e20ff */
[----:B------:R-:W3:Y:S02]  /*5930*/  SYNCS.PHASECHK.TRANS64.TRYWAIT P0, [R0+URZ+0x160], R3 ;  /* 0x00016003000075a7 */ /* 0x000ee400080011ff */
[----:B-123--:R-:W-:Y:S05]  /*5940*/  @!P0 BRA `(.L_x_112) ;  /* 0x00000030002c8947 */ /* 0x00efea0003800000 */
.L_x_196:
[----:B------:R-:W4:Y:S01]  /*5950*/  LDC.64 R12, c[0x0][0xb10] ;  /* 0x0002c400ff0c7b82 */ /* 0x000f220000000a00 */
[----:B------:R-:W2:Y:S01]  /*5960*/  LDS.128 R16, [R16+0x1f0] ;  /* 0x0001f00010107984 */ /* 0x000ea20000000c00 */
[----:B-1----:R-:W-:Y:S01]  /*5970*/  ISETP.NE.AND P1, PT, R73, 0x1, PT ;  /* 0x000000014900780c */ /* 0x002fe20003f25270 */
[----:B---3--:R-:W-:Y:S01]  /*5980*/  VIADD R0, R0, 0x170 ;  /* 0x0000017000007836 */ /* 0x008fe20000000000 */
[----:B------:R-:W-:Y:S04]  /*5990*/  ISETP.GE.AND P0, PT, R72, 0x1, PT ;  /* 0x000000014800780c */ /* 0x000fe80003f06270 */
[----:B------:R-:W1:Y:S01]  /*59a0*/  LDC.64 R10, c[0x0][0xb18] ;  /* 0x0002c600ff0a7b82 */ /* 0x000e620000000a00 */
[----:B------:R-:W-:Y:S01]  /*59b0*/  PRMT R0, RZ, 0x654, R0 ;  /* 0x00000654ff007816 */ /* 0x000fe20000000000 */
[----:B------:R-:W-:Y:S01]  /*59c0*/  @!PT LDS RZ, [RZ] ;  /* 0x00000000fffff984 */ /* 0x000fe20000000800 */
[----:B------:R-:W-:Y:S01]  /*59d0*/  @!PT LDS RZ, [RZ] ;  /* 0x00000000fffff984 */ /* 0x000fe20000000800 */
[----:B------:R-:W-:Y:S01]  /*59e0*/  @!PT LDS RZ, [RZ] ;  /* 0x00000000fffff984 */ /* 0x000fe20000000800 */
[----:B------:R-:W-:Y:S01]  /*59f0*/  @!PT LDS RZ, [RZ] ;  /* 0x00000000fffff984 */ /* 0x000fe20000000800 */
[----:B------:R3:W-:Y:S06]  /*5a00*/  MEMBAR.ALL.CTA ;  /* 0x0000000000007992 */ /* 0x0007ec0000008000 */
[----:B---3--:R-:W3:Y:S01]  /*5a10*/  FENCE.VIEW.ASYNC.S ;  /* 0x00000000000073c6 */ /* 0x008ee20000000000 */
[----:B------:R-:W1:Y:S08]  /*5a20*/  @!P1 LDC R14, c[0x0][0xb20] ;  /* 0x0002c800ff0e9b82 */ /* 0x000e700000000800 */
[----:B------:R-:W1:Y:S01]  /*5a30*/  @!P1 LDC R9, c[0x0][0xb0c] ;  /* 0x0002c300ff099b82 */ /* 0x000e620000000800 */
[----:B---3--:R3:W-:Y:S01]  /*5a40*/  SYNCS.ARRIVE.TRANS64.RED.A1T0 RZ, [R0+URZ], RZ ;  /* 0x000000ff00ff79a7 */ /* 0x0087e200081004ff */
[----:B--2---:R-:W-:Y:S04]  /*5a50*/  LOP3.LUT P4, RZ, R18, 0x1, RZ, 0xc0, !PT ;  /* 0x0000000112ff7812 */ /* 0x004fe8000788c0ff */
[----:B------:R-:W-:Y:S09]  /*5a60*/  P2R R180, PR, RZ, 0x10 ;  /* 0x00000010ffb47803 */ /* 0x000ff20000000000 */
[----:B------:R-:W-:Y:S02]  /*5a70*/  @P4 MOV R77, R16 ;  /* 0x00000010004d4202 */ /* 0x000fe40000000f00 */
[----:B------:R-:W-:Y:S01]  /*5a80*/  @P4 LOP3.LUT R75, R17, 0xffff, RZ, 0xc0, !PT ;  /* 0x0000ffff114b4812 */ /* 0x000fe200078ec0ff */
[----:B---34-:R-:W-:Y:S06]  /*5a90*/  @!P0 BRA `(.L_x_113) ;  /* 0x0000000000a48947 */ /* 0x018fec0003800000 */
[----:B------:R-:W-:Y:S01]  /*5aa0*/  IMAD.HI.U32 R21, R172, R71, RZ ;  /* 0x00000047ac157227 */ /* 0x000fe200078e00ff */
[----:B------:R-:W-:Y:S02]  /*5ab0*/  ISETP.NE.AND P0, PT, R70, 0x1, PT ;  /* 0x000000014600780c */ /* 0x000fe40003f05270 */
[----:B------:R-:W-:Y:S01]  /*5ac0*/  ISETP.NE.AND P2, PT, R72, 0x1, PT ;  /* 0x000000014800780c */ /* 0x000fe20003f45270 */
[----:B------:R-:W-:Y:S01]  /*5ad0*/  IMAD.HI.U32 R20, R167, R152, RZ ;  /* 0x00000098a7147227 */ /* 0x000fe200078e00ff */
[----:B------:R-:W-:Y:S02]  /*5ae0*/  SHF.R.U32.HI R21, RZ, R170, R21 ;  /* 0x000000aaff157219 */ /* 0x000fe40000011615 */
[----:B------:R-:W-:Y:S01]  /*5af0*/  ISETP.NE.AND P3, PT, R74, 0x1, PT ;  /* 0x000000014a00780c */ /* 0x000fe20003f65270 */
[----:B------:R-:W-:Y:S01]  /*5b00*/  IMAD.HI.U32 R24, R77, R152, RZ ;  /* 0x000000984d187227 */ /* 0x000fe200078e00ff */
[----:B------:R-:W-:Y:S02]  /*5b10*/  SHF.R.U32.HI R20, RZ, R153, R20 ;  /* 0x00000099ff147219 */ /* 0x000fe40000011614 */
[----:B------:R-:W-:Y:S01]  /*5b20*/  SEL R3, R172, R21, !P0 ;  /* 0x00000015ac037207 */ /* 0x000fe20004000000 */
[----:B------:R-:W-:Y:S01]  /*5b30*/  IMAD.HI.U32 R21, R75, R71, RZ ;  /* 0x000000474b157227 */ /* 0x000fe200078e00ff */
[----:B------:R-:W-:Y:S02]  /*5b40*/  SEL R7, R167, R20, !P3 ;  /* 0x00000014a7077207 */ /* 0x000fe40005800000 */
[----:B------:R-:W-:Y:S01]  /*5b50*/  SHF.R.U32.HI R24, RZ, R153, R24 ;  /* 0x00000099ff187219 */ /* 0x000fe20000011618 */
[-C--:B------:R-:W-:Y:S04]  /*5b60*/  IMAD.HI.U32 R20, R3, R68.reuse, RZ ;  /* 0x0000004403147227 */ /* 0x080fe800078e00ff */
[----:B------:R-:W-:Y:S01]  /*5b70*/  IMAD.HI.U32 R22, R7, R68, RZ ;  /* 0x0000004407167227 */ /* 0x000fe200078e00ff */
[-C--:B------:R-:W-:Y:S02]  /*5b80*/  @P2 SHF.R.U32.HI R3, RZ, R69.reuse, R20 ;  /* 0x00000045ff032219 */ /* 0x080fe40000011614 */
[----:B------:R-:W-:Y:S02]  /*5b90*/  SHF.R.U32.HI R20, RZ, R170, R21 ;  /* 0x000000aaff147219 */ /* 0x000fe40000011615 */
[----:B------:R-:W-:Y:S01]  /*5ba0*/  @P2 SHF.R.U32.HI R7, RZ, R69, R22 ;  /* 0x00000045ff072219 */ /* 0x000fe20000011616 */
[C---:B------:R-:W-:Y:S01]  /*5bb0*/  IMAD R2, R72.reuse, R3, RZ ;  /* 0x0000000348027224 */ /* 0x040fe200078e02ff */
[----:B------:R-:W-:Y:S02]  /*5bc0*/  SEL R5, R75, R20, !P0 ;  /* 0x000000144b057207 */ /* 0x000fe40004000000 */
[----:B------:R-:W-:Y:S01]  /*5bd0*/  SEL R3, R77, R24, !P3 ;  /* 0x000000184d037207 */ /* 0x000fe20005800000 */
[----:B------:R-:W-:Y:S01]  /*5be0*/  IMAD R4, R72, R7, RZ ;  /* 0x0000000748047224 */ /* 0x000fe200078e02ff */
[C---:B------:R-:W-:Y:S01]  /*5bf0*/  ISETP.GE.AND P0, PT, R5.reuse, R2, PT ;  /* 0x000000020500720c */ /* 0x040fe20003f06270 */
[----:B------:R-:W-:Y:S03]  /*5c00*/  IMAD.HI.U32 R6, R5, R68, RZ ;  /* 0x0000004405067227 */ /* 0x000fe600078e00ff */
[----:B------:R-:W-:Y:S01]  /*5c10*/  ISETP.GE.OR P0, PT, R3, R4, P0 ;  /* 0x000000040300720c */ /* 0x000fe20000706670 */
[----:B------:R-:W-:Y:S01]  /*5c20*/  IMAD.MOV R4, RZ, RZ, -R3 ;  /* 0x000000ffff047224 */ /* 0x000fe200078e0a03 */
[-C--:B------:R-:W-:Y:S03]  /*5c30*/  SHF.R.U32.HI R6, RZ, R69.reuse, R6 ;  /* 0x00000045ff067219 */ /* 0x080fe60000011606 */
[----:B------:R-:W-:Y:S01]  /*5c40*/  IMAD R77, R74, R4, R77 ;  /* 0x000000044a4d7224 */ /* 0x000fe200078e024d */
[----:B------:R-:W-:Y:S05]  /*5c50*/  SEL R15, R5, R6, !P2 ;  /* 0x00000006050f7207 */ /* 0x000fea0005000000 */
[----:B------:R-:W-:Y:S02]  /*5c60*/  IMAD.MOV R6, RZ, RZ, -R15 ;  /* 0x000000ffff067224 */ /* 0x000fe400078e0a0f */
[C---:B------:R-:W-:Y:S04]  /*5c70*/  @!P0 IMAD.HI.U32 R2, R3.reuse, R68, RZ ;  /* 0x0000004403028227 */ /* 0x040fe800078e00ff */
[----:B------:R-:W-:Y:S01]  /*5c80*/  IMAD R6, R72, R6, R5 ;  /* 0x0000000648067224 */ /* 0x000fe200078e0205 */
[----:B------:R-:W-:Y:S04]  /*5c90*/  @!P0 SHF.R.U32.HI R2, RZ, R69, R2 ;  /* 0x00000045ff028219 */ /* 0x000fe80000011602 */
[----:B------:R-:W-:Y:S02]  /*5ca0*/  @!P0 SEL R0, R3, R2, !P2 ;  /* 0x0000000203008207 */ /* 0x000fe40005000000 */
[----:B------:R-:W-:Y:S02]  /*5cb0*/  IADD3 R2, PT, PT, -R5, RZ, RZ ;  /* 0x000000ff05027210 */ /* 0x000fe40007ffe1ff */
[----:B------:R-:W-:Y:S01]  /*5cc0*/  @!P0 IADD3 R8, PT, PT, R15, -R0, RZ ;  /* 0x800000000f088210 */ /* 0x000fe20007ffe0ff */
[----:B------:R-:W-:Y:S02]  /*5cd0*/  @!P0 IMAD R0, R7, R6, R0 ;  /* 0x0000000607008224 */ /* 0x000fe400078e0200 */
[----:B------:R-:W-:Y:S02]  /*5ce0*/  IMAD R75, R70, R2, R75 ;  /* 0x00000002464b7224 */ /* 0x000fe400078e024b */
[----:B------:R-:W-:Y:S02]  /*5cf0*/  @!P0 IMAD R5, R8, R72, R3 ;  /* 0x0000004808058224 */ /* 0x000fe400078e0203 */
[----:B------:R-:W-:Y:S04]  /*5d00*/  @!P0 IMAD.MOV.U32 R3, RZ, RZ, R0 ;  /* 0x000000ffff038224 */ /* 0x000fe800078e0000 */
[----:B------:R-:W-:Y:S02]  /*5d10*/  IMAD R77, R3, R74, R77 ;  /* 0x0000004a034d7224 */ /* 0x000fe400078e024d */
[----:B------:R-:W-:Y:S07]  /*5d20*/  IMAD R75, R5, R70, R75 ;  /* 0x00000046054b7224 */ /* 0x000fee00078e024b */
.L_x_113:
[----:B------:R-:W-:Y:S01]  /*5d30*/  @!P1 IMAD.HI.U32 R0, R77, R12, RZ ;  /* 0x0000000c4d009227 */ /* 0x000fe200078e00ff */
[----:B-1----:R-:W-:Y:S01]  /*5d40*/  @!P1 ISETP.NE.AND P0, PT, R10, 0x1, PT ;  /* 0x000000010a00980c */ /* 0x002fe20003f05270 */
[----:B------:R-:W-:Y:S01]  /*5d50*/  ULOP3.LUT UP0, URZ, UR42, 0x1b0, URZ, 0xc0, !UPT ;  /* 0x000001b02aff7892 */ /* 0x000fe2000f80c0ff */
[----:B------:R-:W-:Y:S01]  /*5d60*/  @!P1 ISETP.NE.AND P2, PT, R9, 0x1, PT ;  /* 0x000000010900980c */ /* 0x000fe20003f45270 */
[----:B------:R-:W-:Y:S01]  /*5d70*/  @!P1 IMAD.HI.U32 R3, R75, R11, RZ ;  /* 0x0000000b4b039227 */ /* 0x000fe200078e00ff */
[----:B------:R-:W-:Y:S02]  /*5d80*/  @!P1 SHF.R.U32.HI R0, RZ, R13, R0 ;  /* 0x0000000dff009219 */ /* 0x000fe40000011600 */
[----:B------:R-:W-:Y:S01]  /*5d90*/  @P4 SHF.R.U32.HI R171, RZ, 0x10, R17 ;  /* 0x00000010ffab4819 */ /* 0x000fe20000011611 */
[----:B------:R-:W-:Y:S01]  /*5da0*/  VIADD R182, R182, 0x1 ;  /* 0x00000001b6b67836 */ /* 0x000fe20000000000 */
[----:B------:R-:W-:Y:S02]  /*5db0*/  @!P1 SHF.R.U32.HI R2, RZ, R14, R3 ;  /* 0x0000000eff029219 */ /* 0x000fe40000011603 */
[----:B------:R-:W-:Y:S02]  /*5dc0*/  @!P1 SEL R3, R77, R0, !P2 ;  /* 0x000000004d039207 */ /* 0x000fe40005000000 */
[----:B------:R-:W-:Y:S05]  /*5dd0*/  @!P1 SEL R2, R75, R2, !P0 ;  /* 0x000000024b029207 */ /* 0x000fea0004000000 */
[----:B------:R-:W-:Y:S02]  /*5de0*/  @!P1 IMAD.IADD R0, R2, 0x1, -R3 ;  /* 0x0000000102009824 */ /* 0x000fe400078e0a03 */
[----:B------:R-:W-:Y:S02]  /*5df0*/  @!P1 IMAD.IADD R2, R3, 0x1, -R2 ;  /* 0x0000000103029824 */ /* 0x000fe400078e0a02 */
[----:B------:R-:W-:Y:S02]  /*5e00*/  @!P1 IMAD R77, R0, R9, R77 ;  /* 0x00000009004d9224 */ /* 0x000fe400078e024d */
[----:B------:R-:W-:Y:S01]  /*5e10*/  @!P1 IMAD R75, R2, R10, R75 ;  /* 0x0000000a024b9224 */ /* 0x000fe200078e024b */
[----:B------:R-:W-:Y:S06]  /*5e20*/  BRA.U !UP0, `(.L_x_114) ;  /* 0x0000000108407547 */ /* 0x000fec000b800000 */
[----:B------:R-:W1:Y:S01]  /*5e30*/  LDCU.64 UR8, c[0x4][0x80] ;  /* 0x01001000ff0877ac */ /* 0x000e620008000a00 */
[----:B------:R-:W-:Y:S01]  /*5e40*/  MOV R3, 0x0 ;  /* 0x0000000000037802 */ /* 0x000fe20000000f00 */
[----:B------:R-:W-:Y:S02]  /*5e50*/  HFMA2 R12, -RZ, RZ, 0, 5.9604644775390625e-08 ;  /* 0x00000001ff0c7431 */ /* 0x000fe400000001ff */
[----:B------:R-:W-:Y:S02]  /*5e60*/  IMAD.MOV.U32 R8, RZ, RZ, 0x70 ;  /* 0x00000070ff087424 */ /* 0x000fe400078e00ff */
[----:B------:R-:W-:Y:S01]  /*5e70*/  IMAD.MOV.U32 R13, RZ, RZ, RZ ;  /* 0x000000ffff0d7224 */ /* 0x000fe200078e00ff */
[----:B------:R-:W2:Y:S01]  /*5e80*/  LDCU.64 UR6, c[0x4][0x88] ;  /* 0x01001100ff0677ac */ /* 0x000ea20008000a00 */
[----:B------:R-:W3:Y:S01]  /*5e90*/  LDC.64 R2, c[0x4][R3] ;  /* 0x0100000003027b82 */ /* 0x000ee20000000a00 */
[----:B------:R-:W4:Y:S01]  /*5ea0*/  LDCU.64 UR4, c[0x4][0x8] ;  /* 0x01000100ff0477ac */ /* 0x000f220008000a00 */
[----:B-1----:R-:W-:Y:S01]  /*5eb0*/  MOV R5, UR9 ;  /* 0x0000000900057c02 */ /* 0x002fe20008000f00 */
[----:B------:R-:W-:Y:S01]  /*5ec0*/  IMAD.U32 R4, RZ, RZ, UR8 ;  /* 0x00000008ff047e24 */ /* 0x000fe2000f8e00ff */
[----:B--2---:R-:W-:Y:S01]  /*5ed0*/  MOV R7, UR7 ;  /* 0x0000000700077c02 */ /* 0x004fe20008000f00 */
[----:B------:R-:W-:Y:S01]  /*5ee0*/  IMAD.U32 R6, RZ, RZ, UR6 ;  /* 0x00000006ff067e24 */ /* 0x000fe2000f8e00ff */
[----:B----4-:R-:W-:Y:S01]  /*5ef0*/  MOV R11, UR5 ;  /* 0x00000005000b7c02 */ /* 0x010fe20008000f00 */
[----:B------:R-:W-:Y:S02]  /*5f00*/  IMAD.U32 R10, RZ, RZ, UR4 ;  /* 0x00000004ff0a7e24 */ /* 0x000fe4000f8e00ff */
[----:B------:R-:W-:Y:S07]  /*5f10*/  LEPC R20, `(.L_x_114) ;  /* 0x000000001014794e */ /* 0x000fee0000000000 */
[----:B---3-5:R-:W-:Y:S05]  /*5f20*/  CALL.ABS.NOINC R2 ;  /* 0x0000000002007343 */ /* 0x028fea0003c00000 */
.L_x_114:
[----:B------:R-:W-:Y:S01]  /*5f30*/  LOP3.LUT P0, RZ, R179, 0x1b0, RZ, 0xc0, !PT ;  /* 0x000001b0b3ff7812 */ /* 0x000fe2000780c0ff */
[----:B------:R-:W-:Y:S11]  /*5f40*/  BSSY.RECONVERGENT B6, `(.L_x_115) ;  /* 0x0000013000067945 */ /* 0x000ff60003800200 */
[----:B------:R-:W-:Y:S01]  /*5f50*/  @!UPT UIADD3 URZ, UPT, UPT, URZ, URZ, URZ ;  /* 0x000000fffffff290 */ /* 0x000fe2000fffe0ff */
[----:B------:R-:W-:Y:S05]  /*5f60*/  @!P0 BRA `(.L_x_116) ;  /* 0x0000000000408947 */ /* 0x000fea0003800000 */
        /* <DEDUP_REMOVED lines=16> */
.L_x_116:
[----:B------:R-:W-:Y:S05]  /*6070*/  BSYNC.RECONVERGENT B6 ;  /* 0x0000000000067941 */ /* 0x000fea0003800200 */
.L_x_115:
[----:B------:R-:W-:Y:S01]  /*6080*/  ISETP.NE.U32.AND P3, PT, R150, RZ, PT ;  /* 0x000000ff9600720c */ /* 0x000fe20003f65070 */
[----:B------:R-:W-:Y:S01]  /*6090*/  UISETP.NE.AND UP1, UPT, UR44, URZ, UPT ;  /* 0x000000ff2c00728c */ /* 0x000fe2000bf25270 */
[----:B------:R-:W-:Y:S02]  /*60a0*/  ISETP.NE.U32.AND P4, PT, R146, RZ, PT ;  /* 0x000000ff9200720c */ /* 0x000fe40003f85070 */
[----:B------:R-:W-:Y:S02]  /*60b0*/  ISETP.NE.AND.EX P3, PT, R151, RZ, PT, P3 ;  /* 0x000000ff9700720c */ /* 0x000fe40003f65330 */
[----:B------:R-:W-:Y:S02]  /*60c0*/  PLOP3.LUT P1, PT, PT, PT, PT, 0x8, 0x80 ;  /* 0x000000000080781c */ /* 0x000fe40003f2e170 */
[----:B------:R-:W-:Y:S02]  /*60d0*/  PLOP3.LUT P0, PT, PT, PT, UP1, 0x80, 0x8 ;  /* 0x000000000008781c */ /* 0x000fe40003f0f018 */
[----:B------:R-:W-:Y:S02]  /*60e0*/  ISETP.NE.AND.EX P4, PT, R147, RZ, PT, P4 ;  /* 0x000000ff9300720c */ /* 0x000fe40003f85340 */
[----:B------:R-:W1:Y:S09]  /*60f0*/  @UP1 LDCU.64 UR4, c[0x0][0x888] ;  /* 0x00011100ff0417ac */ /* 0x000e720008000a00 */
[----:B------:R-:W-:Y:S01]  /*6100*/  @P0 PLOP3.LUT P1, PT, P3, PT, PT, 0x80, 0x8 ;  /* 0x000000000008081c */ /* 0x000fe20001f2f070 */
[----:B-1----:R-:W-:Y:S04]  /*6110*/  @UP1 UISETP.NE.U32.AND UP0, UPT, UR4, URZ, UPT ;  /* 0x000000ff0400128c */ /* 0x002fe8000bf05070 */
[----:B------:R-:W-:Y:S04]  /*6120*/  @UP1 UISETP.NE.AND.EX UP0, UPT, UR5, URZ, UPT, UP0 ;  /* 0x000000ff0500128c */ /* 0x000fe8000bf05300 */
[----:B------:R-:W-:Y:S01]  /*6130*/  @UP1 USEL UR4, URZ, 0xffffffff, UP0 ;  /* 0xffffffffff041887 */ /* 0x000fe20008000000 */
[----:B------:R-:W-:Y:S11]  /*6140*/  @!P3 BRA `(.L_x_117) ;  /* 0x00000000002cb947 */ /* 0x000ff60003800000 */
[----:B------:R-:W-:Y:S01]  /*6150*/  ISETP.NE.U32.AND P2, PT, R148, RZ, PT ;  /* 0x000000ff9400720c */ /* 0x000fe20003f45070 */
[----:B------:R-:W-:Y:S03]  /*6160*/  IMAD.MOV.U32 R165, RZ, RZ, 0x1 ;  /* 0x00000001ffa57424 */ /* 0x000fe600078e00ff */
[----:B------:R-:W-:Y:S11]  /*6170*/  ISETP.NE.AND.EX P2, PT, R149, RZ, PT, P2 ;  /* 0x000000ff9500720c */ /* 0x000ff60003f45320 */
[----:B------:R-:W-:Y:S02]  /*6180*/  @!UPT UIADD3 URZ, UPT, UPT, URZ, URZ, URZ ;  /* 0x000000fffffff290 */ /* 0x000fe4000fffe0ff */
[----:B------:R-:W1:Y:S01]  /*6190*/  @P2 LDC.64 R2, c[0x0][0x888] ;  /* 0x00022200ff022b82 */ /* 0x000e620000000a00 */
[----:B------:R-:W-:Y:S04]  /*61a0*/  @P2 IMAD R0, R150, UR36, RZ ;  /* 0x0000002496002c24 */ /* 0x000fe8000f8e02ff */
[----:B-1----:R-:W-:Y:S04]  /*61b0*/  @P2 IMAD.WIDE R2, R0, 0x4, R2 ;  /* 0x0000000400022825 */ /* 0x002fe800078e0202 */
[----:B------:R-:W-:Y:S01]  /*61c0*/  HFMA2 R0, -RZ, RZ, 0, 5.9604644775390625e-08 ;  /* 0x00000001ff007431 */ /* 0x000fe200000001ff */
[----:B-----5:R1:W5:Y:S04]  /*61d0*/  @P2 LDG.E R81, desc[UR40][R2.64] ;  /* 0x0000002802512981 */ /* 0x020368000c1e1900 */
[----:B------:R-:W-:Y:S01]  /*61e0*/  @!P2 PRMT R165, R0, 0x7610, R165 ;  /* 0x0000761000a5a816 */ /* 0x000fe200000000a5 */
[----:B-1----:R-:W2:Y:S06]  /*61f0*/  @!P2 LDC R81, c[0x0][0x880] ;  /* 0x00022000ff51ab82 */ /* 0x002eac0000000800 */
.L_x_117:
[----:B------:R-:W-:Y:S05]  /*6200*/  @!P4 BRA `(.L_x_118) ;  /* 0x000000000020c947 */ /* 0x000fea0003800000 */
[----:B------:R-:W-:Y:S04]  /*6210*/  ISETP.NE.U32.AND P2, PT, R144, RZ, PT ;  /* 0x000000ff9000720c */ /* 0x000fe80003f45070 */
[----:B------:R-:W-:Y:S11]  /*6220*/  ISETP.NE.AND.EX P2, PT, R145, RZ, PT, P2 ;  /* 0x000000ff9100720c */ /* 0x000ff60003f45320 */
[----:B------:R-:W-:Y:S02]  /*6230*/  @!UPT UIADD3 URZ, UPT, UPT, URZ, URZ, URZ ;  /* 0x000000fffffff290 */ /* 0x000fe4000fffe0ff */
[----:B------:R-:W1:Y:S01]  /*6240*/  @P2 LDC.64 R2, c[0x0][0x8a8] ;  /* 0x00022a00ff022b82 */ /* 0x000e620000000a00 */
[----:B------:R-:W-:Y:S04]  /*6250*/  @P2 IMAD R0, R146, UR36, RZ ;  /* 0x0000002492002c24 */ /* 0x000fe8000f8e02ff */
[----:B-1----:R-:W-:Y:S05]  /*6260*/  @P2 IMAD.WIDE R2, R0, 0x4, R2 ;  /* 0x0000000400022825 */ /* 0x002fea00078e0202 */
[----:B-----5:R1:W5:Y:S02]  /*6270*/  @P2 LDG.E R78, desc[UR40][R2.64] ;  /* 0x00000028024e2981 */ /* 0x020364000c1e1900 */
[----:B-1----:R-:W3:Y:S02]  /*6280*/  @!P2 LDC R78, c[0x0][0x8a0] ;  /* 0x00022800ff4eab82 */ /* 0x002ee40000000800 */
.L_x_118:
[----:B--2--5:R-:W-:Y:S01]  /*6290*/  @P0 FSETP.NEU.AND P4, PT, R81, RZ, PT ;  /* 0x000000ff5100020b */ /* 0x024fe20003f8d000 */
[----:B------:R-:W-:Y:S01]  /*62a0*/  IMAD.U32 R0, RZ, RZ, UR4 ;  /* 0x00000004ff007e24 */ /* 0x000fe2000f8e00ff */
[----:B------:R-:W-:Y:S01]  /*62b0*/  @P0 LOP3.LUT P2, RZ, R165, 0xff, RZ, 0xc0, !PT ;  /* 0x000000ffa5ff0812 */ /* 0x000fe2000784c0ff */
[----:B------:R-:W-:Y:S01]  /*62c0*/  BSSY B1, `(.L_x_119) ;  /* 0x000003d000017945 */ /* 0x000fe20003800000 */
[----:B------:R-:W-:Y:S01]  /*62d0*/  @P0 SEL R3, RZ, 0xffffffff, P4 ;  /* 0xffffffffff030807 */ /* 0x000fe20002000000 */
[C---:B------:R-:W-:Y:S01]  /*62e0*/  IMAD R64, R76.reuse, 0x40, R79 ;  /* 0x000000404c407824 */ /* 0x040fe200078e024f */
[----:B------:R-:W-:Y:S02]  /*62f0*/  LEA R181, R76, UR43, 0x3 ;  /* 0x0000002b4cb57c11 */ /* 0x000fe4000f8e18ff */
[----:B------:R-:W-:Y:S02]  /*6300*/  CS2R R86, SRZ ;  /* 0x0000000000567805 */ /* 0x000fe4000001ff00 */
[----:B------:R-:W-:Y:S02]  /*6310*/  @P1 SEL R3, R0, R3, !P2 ;  /* 0x0000000300031207 */ /* 0x000fe40005000000 */
[----:B------:R-:W-:Y:S02]  /*6320*/  CS2R R84, SRZ ;  /* 0x0000000000547805 */ /* 0x000fe4000001ff00 */
[----:B------:R-:W-:Y:S02]  /*6330*/  SHF.L.U32 R2, R175, 0x1f, RZ ;  /* 0x0000001faf027819 */ /* 0x000fe400000006ff */
[----:B------:R-:W-:Y:S02]  /*6340*/  CS2R R90, SRZ ;  /* 0x00000000005a7805 */ /* 0x000fe4000001ff00 */
[----:B------:R-:W-:Y:S02]  /*6350*/  @P0 LOP3.LUT R3, R3, 0x1, RZ, 0xc0, !PT ;  /* 0x0000000103030812 */ /* 0x000fe400078ec0ff */
[----:B------:R-:W-:Y:S02]  /*6360*/  CS2R R88, SRZ ;  /* 0x0000000000587805 */ /* 0x000fe4000001ff00 */
[----:B------:R-:W-:Y:S02]  /*6370*/  PLOP3.LUT P5, PT, PT, PT, PT, 0x8, 0x80 ;  /* 0x000000000080781c */ /* 0x000fe40003fae170 */
[----:B------:R-:W-:Y:S02]  /*6380*/  CS2R R98, SRZ ;  /* 0x0000000000627805 */ /* 0x000fe4000001ff00 */
[----:B------:R-:W-:Y:S02]  /*6390*/  ISETP.NE.U32.OR P1, PT, R3, 0x1, !P0 ;  /* 0x000000010300780c */ /* 0x000fe40004725470 */
[----:B------:R-:W-:Y:S02]  /*63a0*/  CS2R R96, SRZ ;  /* 0x0000000000607805 */ /* 0x000fe4000001ff00 */
[----:B------:R-:W-:Y:S02]  /*63b0*/  CS2R R94, SRZ ;  /* 0x00000000005e7805 */ /* 0x000fe4000001ff00 */
[----:B------:R-:W-:Y:S07]  /*63c0*/  CS2R R92, SRZ ;  /* 0x00000000005c7805 */ /* 0x000fee000001ff00 */
[----:B------:R-:W-:Y:S04]  /*63d0*/  @P1 SHF.L.U32 R4, R173, 0x1f, RZ ;  /* 0x0000001fad041819 */ /* 0x000fe800000006ff */
[----:B------:R-:W1:Y:S01]  /*63e0*/  @P1 SYNCS.PHASECHK.TRANS64.TRYWAIT P0, [UR43+0x140], R4 ;  /* 0x00014004ff0015a7 */ /* 0x000e62000800112b */
[----:B------:R2:W4:Y:S01]  /*63f0*/  SYNCS.PHASECHK.TRANS64.TRYWAIT P4, [R181+URZ+0x180], R2 ;  /* 0x00018002b50075a7 */ /* 0x00052200080811ff */
[----:B-1----:R-:W-:Y:S01]  /*6400*/  @P1 PLOP3.LUT P5, PT, P0, PT, PT, 0x8, 0x80 ;  /* 0x000000000080181c */ /* 0x002fe200007ae170 */
[----:B------:R-:W-:Y:S01]  /*6410*/  @!UPT UIADD3 URZ, UPT, UPT, URZ, URZ, URZ ;  /* 0x000000fffffff290 */ /* 0x000fe2000fffe0ff */
[----:B--2-4-:R-:W-:Y:S11]  /*6420*/  @!P1 BRA `(.L_x_120) ;  /* 0x0000000000989947 */ /* 0x014ff60003800000 */
[----:B------:R-:W-:Y:S01]  /*6430*/  ISETP.NE.U32.AND P0, PT, RZ, UR38, PT ;  /* 0x00000026ff007c0c */ /* 0x000fe2000bf05070 */
[----:B------:R-:W-:Y:S01]  /*6440*/  BSSY B0, `(.L_x_121) ;  /* 0x0000016000007945 */ /* 0x000fe20003800000 */
[----:B------:R-:W-:Y:S02]  /*6450*/  FSETP.NEU.AND P2, PT, R81, RZ, PT ;  /* 0x000000ff5100720b */ /* 0x000fe40003f4d000 */
[----:B------:R-:W-:Y:S02]  /*6460*/  CS2R R94, SRZ ;  /* 0x00000000005e7805 */ /* 0x000fe4000001ff00 */
[----:B------:R-:W-:Y:S02]  /*6470*/  ISETP.NE.AND.EX P0, PT, RZ, UR39, PT, P0 ;  /* 0x00000027ff007c0c */ /* 0x000fe4000bf05300 */
[----:B------:R-:W-:Y:S02]  /*6480*/  CS2R R92, SRZ ;  /* 0x00000000005c7805 */ /* 0x000fe4000001ff00 */
[----:B------:R-:W-:Y:S02]  /*6490*/  LOP3.LUT P1, RZ, R165, 0xff, RZ, 0xc0, !PT ;  /* 0x000000ffa5ff7812 */ /* 0x000fe4000782c0ff */
[----:B------:R-:W-:Y:S02]  /*64a0*/  CS2R R98, SRZ ;  /* 0x0000000000627805 */ /* 0x000fe4000001ff00 */
[----:B------:R-:W-:Y:S02]  /*64b0*/  SEL R0, RZ, 0xffffffff, P2 ;  /* 0xffffffffff007807 */ /* 0x000fe40001000000 */
[----:B------:R-:W-:Y:S02]  /*64c0*/  CS2R R96, SRZ ;  /* 0x0000000000607805 */ /* 0x000fe4000001ff00 */
[----:B------:R-:W-:Y:S02]  /*64d0*/  SEL R3, RZ, 0xffffffff, P0 ;  /* 0xffffffffff037807 */ /* 0x000fe40000000000 */
[----:B------:R-:W-:Y:S02]  /*64e0*/  CS2R R90, SRZ ;  /* 0x00000000005a7805 */ /* 0x000fe4000001ff00 */
[----:B------:R-:W-:Y:S02]  /*64f0*/  CS2R R88, SRZ ;  /* 0x0000000000587805 */ /* 0x000fe4000001ff00 */
[----:B------:R-:W-:Y:S02]  /*6500*/  CS2R R86, SRZ ;  /* 0x0000000000567805 */ /* 0x000fe4000001ff00 */
[----:B------:R-:W-:Y:S02]  /*6510*/  @P3 SEL R0, R3, R0, !P1 ;  /* 0x0000000003003207 */ /* 0x000fe40004800000 */
[----:B------:R-:W-:Y:S02]  /*6520*/  CS2R R84, SRZ ;  /* 0x0000000000547805 */ /* 0x000fe4000001ff00 */
[----:B------:R-:W-:Y:S04]  /*6530*/  LOP3.LUT R0, R0, 0x1, RZ, 0xc0, !PT ;  /* 0x0000000100007812 */ /* 0x000fe800078ec0ff */
[----:B------:R-:W-:Y:S01]  /*6540*/  ISETP.NE.U32.AND P0, PT, R0, 0x1, PT ;  /* 0x000000010000780c */ /* 0x000fe20003f05070 */
[----:B------:R-:W-:Y:S01]  /*6550*/  @!UPT UIADD3 URZ, UPT, UPT, URZ, URZ, URZ ;  /* 0x000000fffffff290 */ /* 0x000fe2000fffe0ff */
[----:B------:R-:W-:Y:S11]  /*6560*/  @!P5 BRA `(.L_x_122) ;  /* 0x00000000000cd947 */ /* 0x000ff60003800000 */
[----:B------:R-:W-:Y:S04]  /*6570*/  SHF.L.U32 R3, R173, 0x1f, RZ ;  /* 0x0000001fad037819 */ /* 0x000fe800000006ff */
[----:B------:R-:W1:Y:S02]  /*6580*/  SYNCS.PHASECHK.TRANS64.TRYWAIT P1, [UR43+0x140], R3 ;  /* 0x00014003ff0075a7 */ /* 0x000e64000802112b */
[----:B-1----:R-:W-:Y:S05]  /*6590*/  @!P1 BRA `(.L_x_123) ;  /* 0x00000024002c9947 */ /* 0x002fea0003800000 */
.L_x_122:
[----:B------:R-:W-:Y:S05]  /*65a0*/  BSYNC B0 ;  /* 0x0000000000007941 */ /* 0x000fea0003800000 */
.L_x_121:
[----:B------:R2:W4:Y:S01]  /*65b0*/  @P0 LDS.128 R92, [R168+UR43+0x400] ;  /* 0x0004002ba85c0984 */ /* 0x0005220008000c00 */
[----:B------:R-:W-:Y:S01]  /*65c0*/  UIADD3 UR4, UPT, UPT, UR43, 0x148, URZ ;  /* 0x000001482b047890 */ /* 0x000fe2000fffe0ff */
[----:B------:R-:W-:Y:S02]  /*65d0*/  LOP3.LUT R173, R173, 0x1, RZ, 0x3c, !PT ;  /* 0x00000001adad7812 */ /* 0x000fe400078e3cff */
[----:B------:R2:W1:Y:S01]  /*65e0*/  @P0 LDS.128 R96, [R178+0x10] ;  /* 0x00001000b2600984 */ /* 0x0004620000000c00 */
[----:B------:R-:W-:Y:S03]  /*65f0*/  UPRMT UR4, UR37, 0x654, UR4 ;  /* 0x0000065425047896 */ /* 0x000fe60008000004 */
[----:B------:R2:W1:Y:S04]  /*6600*/  @P0 LDS.128 R88, [R177+0x20] ;  /* 0x00002000b1580984 */ /* 0x0004680000000c00 */
[----:B------:R2:W1:Y:S01]  /*6610*/  @P0 LDS.128 R84, [R176+0x30] ;  /* 0x00003000b0540984 */ /* 0x0004620000000c00 */
[----:B------:R-:W-:Y:S01]  /*6620*/  @!PT LDS RZ, [RZ] ;  /* 0x00000000fffff984 */ /* 0x000fe20000000800 */
[----:B------:R-:W-:Y:S01]  /*6630*/  @!PT LDS RZ, [RZ] ;  /* 0x00000000fffff984 */ /* 0x000fe20000000800 */
[----:B------:R-:W-:Y:S01]  /*6640*/  @!PT LDS RZ, [RZ] ;  /* 0x00000000fffff984 */ /* 0x000fe20000000800 */
[----:B------:R-:W-:Y:S01]  /*6650*/  @!PT LDS RZ, [RZ] ;  /* 0x00000000fffff984 */ /* 0x000fe20000000800 */
[----:B------:R5:W-:Y:S06]  /*6660*/  MEMBAR.ALL.CTA ;  /* 0x0000000000007992 */ /* 0x000bec0000008000 */
[----:B-----5:R-:W5:Y:S02]  /*6670*/  FENCE.VIEW.ASYNC.S ;  /* 0x00000000000073c6 */ /* 0x020f640000000000 */
[----:B-----5:R-:W-:Y:S01]  /*6680*/  SYNCS.ARRIVE.TRANS64.RED.A1T0 RZ, [UR4], RZ ;  /* 0x000000ffffff79a7 */ /* 0x020fe20008100404 */
.L_x_120:
[----:B------:R-:W-:Y:S05]  /*6690*/  BSYNC B1 ;  /* 0x0000000000017941 */ /* 0x000fea0003800000 */
.L_x_119:
[----:B-1----:R-:W-:Y:S04]  /*66a0*/  SHF.R.U32.HI R0, RZ, 0x15, R64 ;  /* 0x00000015ff007819 */ /* 0x002fe80000011640 */
[----:B------:R-:W-:Y:S01]  /*66b0*/  LOP3.LUT P0, RZ, R0, 0x3, R169, 0x48, !PT ;  /* 0x0000000300ff7812 */ /* 0x000fe200078048a9 */
[----:B------:R-:W-:Y:S01]  /*66c0*/  @!UPT UIADD3 URZ, UPT, UPT, URZ, URZ, URZ ;  /* 0x000000fffffff290 */ /* 0x000fe2000fffe0ff */
[----:B------:R-:W-:Y:S11]  /*66d0*/  @P4 BRA `(.L_x_124) ;  /* 0x0000000000084947 */ /* 0x000ff60003800000 */
[----:B------:R-:W1:Y:S02]  /*66e0*/  SYNCS.PHASECHK.TRANS64.TRYWAIT P1, [R181+URZ+0x180], R2 ;  /* 0x00018002b50075a7 */ /* 0x000e6400080211ff */
[----:B-1----:R-:W-:Y:S05]  /*66f0*/  @!P1 BRA `(.L_x_125) ;  /* 0x0000002000ec9947 */ /* 0x002fea0003800000 */
.L_x_124:
[----:B------:R-:W-:Y:S05]  /*6700*/  @!P0 BRA `(.L_x_126) ;  /* 0x0000000000408947 */ /* 0x000fea0003800000 */
[----:B------:R-:W1:Y:S01]  /*6710*/  LDCU.64 UR8, c[0x4][0x70] ;  /* 0x01000e00ff0877ac */ /* 0x000e620008000a00 */
[----:B------:R-:W-:Y:S01]  /*6720*/  MOV R3, 0x0 ;  /* 0x0000000000037802 */ /* 0x000fe20000000f00 */
[----:B------:R-:W-:Y:S02]  /*6730*/  HFMA2 R12, -RZ, RZ, 0, 5.9604644775390625e-08 ;  /* 0x00000001ff0c7431 */ /* 0x000fe400000001ff */
[----:B------:R-:W-:Y:S02]  /*6740*/  IMAD.MOV.U32 R8, RZ, RZ, 0x192 ;  /* 0x00000192ff087424 */ /* 0x000fe400078e00ff */
[----:B------:R-:W-:Y:S01]  /*6750*/  IMAD.MOV.U32 R13, RZ, RZ, RZ ;  /* 0x000000ffff0d7224 */ /* 0x000fe200078e00ff */
[----:B------:R-:W5:Y:S01]  /*6760*/  LDCU.64 UR6, c[0x4][0x78] ;  /* 0x01000f00ff0677ac */ /* 0x000f620008000a00 */
[----:B------:R-:W2:Y:S01]  /*6770*/  LDC.64 R2, c[0x4][R3] ;  /* 0x0100000003027b82 */ /* 0x000ea20000000a00 */
[----:B------:R-:W3:Y:S01]  /*6780*/  LDCU.64 UR4, c[0x4][0x10] ;  /* 0x01000200ff0477ac */ /* 0x000ee20008000a00 */
[----:B-1----:R-:W-:Y:S01]  /*6790*/  MOV R5, UR9 ;  /* 0x0000000900057c02 */ /* 0x002fe20008000f00 */
[----:B------:R-:W-:Y:S01]  /*67a0*/  IMAD.U32 R4, RZ, RZ, UR8 ;  /* 0x00000008ff047e24 */ /* 0x000fe2000f8e00ff */
[----:B-----5:R-:W-:Y:S01]  /*67b0*/  MOV R7, UR7 ;  /* 0x0000000700077c02 */ /* 0x020fe20008000f00 */
[----:B------:R-:W-:Y:S01]  /*67c0*/  IMAD.U32 R6, RZ, RZ, UR6 ;  /* 0x00000006ff067e24 */ /* 0x000fe2000f8e00ff */
[----:B---3--:R-:W-:Y:S01]  /*67d0*/  MOV R11, UR5 ;  /* 0x00000005000b7c02 */ /* 0x008fe20008000f00 */
[----:B------:R-:W-:Y:S02]  /*67e0*/  IMAD.U32 R10, RZ, RZ, UR4 ;  /* 0x00000004ff0a7e24 */ /* 0x000fe4000f8e00ff */
[----:B------:R-:W-:Y:S07]  /*67f0*/  LEPC R20, `(.L_x_126) ;  /* 0x000000001014794e */ /* 0x000fee0000000000 */
[----:B--2-4-:R-:W-:Y:S05]  /*6800*/  CALL.ABS.NOINC R2 ;  /* 0x0000000002007343 */ /* 0x014fea0003c00000 */
.L_x_126:
[----:B------:R-:W-:Y:S01]  /*6810*/  LOP3.LUT P0, RZ, R166, 0x60, RZ, 0xc0, !PT ;  /* 0x00000060a6ff7812 */ /* 0x000fe2000780c0ff */
[----:B------:R-:W-:Y:S05]  /*6820*/  WARPSYNC.ALL ;  /* 0x0000000000007948 */ /* 0x000fea0003800000 */
[----:B------:R-:W-:Y:S01]  /*6830*/  R2UR UR4, R64 ;  /* 0x00000000400472ca */ /* 0x000fe200000e0000 */
[----:B------:R-:W-:Y:S01]  /*6840*/  BSSY.RECONVERGENT B0, `(.L_x_127) ;  /* 0x0000120000007945 */ /* 0x000fe20003800200 */
[-C--:B----4-:R-:W-:Y:S02]  /*6850*/  F2FP.F16.E5M2.UNPACK_B R82, R92.reuse ;  /* 0x0000005cff52723e */ /* 0x090fe400020004ff */
[----:B------:R-:W-:Y:S02]  /*6860*/  F2FP.F16.E5M2.UNPACK_B R109, R92.H1 ;  /* 0x0000005cff6d723e */ /* 0x000fe400030004ff */
[-C--:B------:R-:W-:Y:S01]  /*6870*/  F2FP.F16.E5M2.UNPACK_B R107, R93.reuse ;  /* 0x0000005dff6b723e */ /* 0x080fe200020004ff */
[--C-:B------:R-:W-:Y:S01]  /*6880*/  HADD2.F32 R80, -RZ, R82.reuse.H0_H0 ;  /* 0x20000052ff507230 */ /* 0x100fe20000004100 */
[----:B------:R-:W-:Y:S01]  /*6890*/  F2FP.F16.E5M2.UNPACK_B R105, R93.H1 ;  /* 0x0000005dff69723e */ /* 0x000fe200030004ff */
[----:B------:R-:W-:Y:S01]  /*68a0*/  HADD2.F32 R82, -RZ, R82.H1_H1 ;  /* 0x30000052ff527230 */ /* 0x000fe20000004100 */
[-C--:B------:R-:W-:Y:S01]  /*68b0*/  F2FP.F16.E5M2.UNPACK_B R130, R84.reuse ;  /* 0x00000054ff82723e */ /* 0x080fe200020004ff */
[--C-:B------:R-:W-:Y:S01]  /*68c0*/  HADD2.F32 R83, -RZ, R109.reuse.H0_H0 ;  /* 0x2000006dff537230 */ /* 0x100fe20000004100 */
[----:B------:R-:W-:Y:S01]  /*68d0*/  F2FP.F16.E5M2.UNPACK_B R132, R84.H1 ;  /* 0x00000054ff84723e */ /* 0x000fe200030004ff */
[----:B------:R-:W1:Y:S01]  /*68e0*/  LDTM.x64 R4, tmem[UR4] ;  /* 0x00000004000479ee */ /* 0x000e620008340000 */
[----:B------:R-:W-:Y:S01]  /*68f0*/  NOP ;  /* 0x0000000000007918 */ /* 0x000fe20000000000 */
[----:B------:R-:W-:Y:S01]  /*6900*/  IADD3 R181, PT, PT, R181, 0x1a0, RZ ;  /* 0x000001a0b5b57810 */ /* 0x000fe20007ffe0ff */
[--C-:B------:R-:W-:Y:S01]  /*6910*/  HADD2.F32 R129, -RZ, R130.reuse.H0_H0 ;  /* 0x20000082ff817230 */ /* 0x100fe20000004100 */
[----:B------:R-:W-:Y:S01]  /*6920*/  F2FP.F16.E5M2.UNPACK_B R93, R94 ;  /* 0x0000005eff5d723e */ /* 0x000fe200020004ff */
[----:B------:R-:W-:Y:S01]  /*6930*/  HADD2.F32 R130, -RZ, R130.H1_H1 ;  /* 0x30000082ff827230 */ /* 0x000fe20000004100 */
[----:B------:R-:W-:Y:S01]  /*6940*/  LOP3.LUT R181, R181, 0xfefffff8, RZ, 0xc0, !PT ;  /* 0xfefffff8b5b57812 */ /* 0x000fe200078ec0ff */
[----:B------:R-:W-:Y:S01]  /*6950*/  HADD2.F32 R84, -RZ, R109.H1_H1 ;  /* 0x3000006dff547230 */ /* 0x000fe20000004100 */
[-C--:B------:R-:W-:Y:S01]  /*6960*/  F2FP.F16.E5M2.UNPACK_B R134, R85.reuse ;  /* 0x00000055ff86723e */ /* 0x080fe200020004ff */
[----:B------:R-:W-:Y:S01]  /*6970*/  HADD2.F32 R131, -RZ, R132.H0_H0 ;  /* 0x20000084ff837230 */ /* 0x000fe20000004100 */
[----:B-1----:R1:W-:Y:S01]  /*6980*/  SYNCS.ARRIVE.TRANS64.RED.A1T0 RZ, [R181+URZ], RZ ;  /* 0x000000ffb5ff79a7 */ /* 0x0023e200081004ff */
[----:B------:R-:W-:Y:S01]  /*6990*/  F2FP.F16.E5M2.UNPACK_B R136, R85.H1 ;  /* 0x00000055ff88723e */ /* 0x000fe200030004ff */
[--C-:B------:R-:W-:Y:S01]  /*69a0*/  HADD2.F32 R85, -RZ, R107.reuse.H0_H0 ;  /* 0x2000006bff557230 */ /* 0x100fe20000004100 */
[-C--:B------:R-:W-:Y:S01]  /*69b0*/  F2FP.F16.E5M2.UNPACK_B R138, R86.reuse ;  /* 0x00000056ff8a723e */ /* 0x080fe200020004ff */
[--C-:B------:R-:W-:Y:S01]  /*69c0*/  HADD2.F32 R133, -RZ, R134.reuse.H0_H0 ;  /* 0x20000086ff857230 */ /* 0x100fe20000004100 */
[----:B------:R-:W-:Y:S01]  /*69d0*/  F2FP.F16.E5M2.UNPACK_B R140, R86.H1 ;  /* 0x00000056ff8c723e */ /* 0x000fe200030004ff */
[----:B------:R-:W-:Y:S01]  /*69e0*/  HADD2.F32 R86, -RZ, R107.H1_H1 ;  /* 0x3000006bff567230 */ /* 0x000fe20000004100 */
[----:B------:R-:W-:Y:S01]  /*69f0*/  F2FP.F16.E5M2.UNPACK_B R142, R87 ;  /* 0x00000057ff8e723e */ /* 0x000fe200020004ff */
[----:B------:R-:W-:Y:S01]  /*6a00*/  HADD2.F32 R134, -RZ, R134.H1_H1 ;  /* 0x30000086ff867230 */ /* 0x000fe20000004100 */
[----:B------:R-:W-:Y:S01]  /*6a10*/  F2FP.F16.E5M2.UNPACK_B R114, R88 ;  /* 0x00000058ff72723e */ /* 0x000fe200020004ff */
[--C-:B------:R-:W-:Y:S01]  /*6a20*/  HADD2.F32 R137, -RZ, R138.reuse.H0_H0 ;  /* 0x2000008aff897230 */ /* 0x100fe20000004100 */
[-C--:B------:R-:W-:Y:S01]  /*6a30*/  F2FP.F16.E5M2.UNPACK_B R118, R89.reuse ;  /* 0x00000059ff76723e */ /* 0x080fe200020004ff */
[----:B------:R-:W-:Y:S01]  /*6a40*/  HADD2.F32 R138, -RZ, R138.H1_H1 ;  /* 0x3000008aff8a7230 */ /* 0x000fe20000004100 */
[----:B------:R-:W-:Y:S01]  /*6a50*/  F2FP.F16.E5M2.UNPACK_B R120, R89.H1 ;  /* 0x00000059ff78723e */ /* 0x000fe200030004ff */
[C---:B---3--:R-:W-:Y:S01]  /*6a60*/  FMUL R4, R78.reuse, R4 ;  /* 0x000000044e047220 */ /* 0x048fe20000400000 */
[C---:B------:R-:W-:Y:S01]  /*6a70*/  FMUL R5, R78.reuse, R5 ;  /* 0x000000054e057220 */ /* 0x040fe20000400000 */
[C---:B------:R-:W-:Y:S01]  /*6a80*/  FMUL R8, R78.reuse, R8 ;  /* 0x000000084e087220 */ /* 0x040fe20000400000 */
[C---:B------:R-:W-:Y:S01]  /*6a90*/  FMUL R9, R78.reuse, R9 ;  /* 0x000000094e097220 */ /* 0x040fe20000400000 */
[C---:B------:R-:W-:Y:S01]  /*6aa0*/  FFMA R4, R81.reuse, R80, R4 ;  /* 0x0000005051047223 */ /* 0x040fe20000000004 */
[C---:B------:R-:W-:Y:S01]  /*6ab0*/  FFMA R5, R81.reuse, R82, R5 ;  /* 0x0000005251057223 */ /* 0x040fe20000000005 */
[----:B------:R-:W-:Y:S02]  /*6ac0*/  HADD2.F32 R89, -RZ, R93.H0_H0 ;  /* 0x2000005dff597230 */ /* 0x000fe40000004100 */
[C---:B------:R-:W-:Y:S01]  /*6ad0*/  FMUL R12, R78.reuse, R12 ;  /* 0x0000000c4e0c7220 */ /* 0x040fe20000400000 */
        /* <DEDUP_REMOVED lines=11> */
[--C-:B------:R-:W-:Y:S02]  /*6b90*/  HADD2.F32 R113, -RZ, R114.reuse.H0_H0 ;  /* 0x20000072ff717230 */ /* 0x100fe40000004100 */
[C---:B------:R-:W-:Y:S01]  /*6ba0*/  FMUL R32, R78.reuse, R36 ;  /* 0x000000244e207220 */ /* 0x040fe20000400000 */
[----:B------:R-:W-:Y:S02]  /*6bb0*/  HADD2.F32 R114, -RZ, R114.H1_H1 ;  /* 0x30000072ff727230 */ /* 0x000fe40000004100 */
[C---:B------:R-:W-:Y:S01]  /*6bc0*/  FMUL R33, R78.reuse, R37 ;  /* 0x000000254e217220 */ /* 0x040fe20000400000 */
[--C-:B------:R-:W-:Y:S02]  /*6bd0*/  HADD2.F32 R117, -RZ, R118.reuse.H0_H0 ;  /* 0x20000076ff757230 */ /* 0x100fe40000004100 */
[C---:B------:R-:W-:Y:S01]  /*6be0*/  FMUL R36, R78.reuse, R40 ;  /* 0x000000284e247220 */ /* 0x040fe20000400000 */
[----:B------:R-:W-:Y:S02]  /*6bf0*/  HADD2.F32 R118, -RZ, R118.H1_H1 ;  /* 0x30000076ff767230 */ /* 0x000fe40000004100 */
        /* <DEDUP_REMOVED lines=8> */
[----:B------:R-:W-:Y:S01]  /*6c80*/  F2FP.F16.E5M2.UNPACK_B R92, R94.H1 ;  /* 0x0000005eff5c723e */ /* 0x000fe200030004ff */
[C---:B------:R-:W-:Y:S01]  /*6c90*/  FMUL R53, R78.reuse, R57 ;  /* 0x000000394e357220 */ /* 0x040fe20000400000 */
[C---:B------:R-:W-:Y:S01]  /*6ca0*/  FMUL R56, R78.reuse, R60 ;  /* 0x0000003c4e387220 */ /* 0x040fe20000400000 */
[----:B------:R-:W-:Y:S01]  /*6cb0*/  F2FP.F16.E5M2.UNPACK_B R141, R87.H1 ;  /* 0x00000057ff8d723e */ /* 0x000fe200030004ff */
[C---:B------:R-:W-:Y:S01]  /*6cc0*/  FMUL R57, R78.reuse, R61 ;  /* 0x0000003d4e397220 */ /* 0x040fe20000400000 */
[----:B------:R-:W-:Y:S02]  /*6cd0*/  HADD2.F32 R80, -RZ, R142.H1_H1 ;  /* 0x3000008eff507230 */ /* 0x000fe40000004100 */
[C---:B------:R-:W-:Y:S01]  /*6ce0*/  FMUL R60, R78.reuse, R64 ;  /* 0x000000404e3c7220 */ /* 0x040fe20000400000 */
[----:B------:R-:W-:Y:S01]  /*6cf0*/  F2FP.F16.E5M2.UNPACK_B R116, R88.H1 ;  /* 0x00000058ff74723e */ /* 0x000fe200030004ff */
[C---:B------:R-:W-:Y:S01]  /*6d00*/  FMUL R61, R78.reuse, R65 ;  /* 0x000000414e3d7220 */ /* 0x040fe20000400000 */
[C---:B------:R-:W-:Y:S01]  /*6d10*/  FMUL R6, R78.reuse, R6 ;  /* 0x000000064e067220 */ /* 0x040fe20000400000 */
[----:B------:R-:W-:Y:S01]  /*6d20*/  F2FP.F16.E5M2.UNPACK_B R94, R95 ;  /* 0x0000005fff5e723e */ /* 0x000fe200020004ff */
[C---:B------:R-:W-:Y:S01]  /*6d30*/  FMUL R7, R78.reuse, R7 ;  /* 0x000000074e077220 */ /* 0x040fe20000400000 */
[----:B------:R-:W-:Y:S02]  /*6d40*/  HADD2.F32 R87, -RZ, R105.H0_H0 ;  /* 0x20000069ff577230 */ /* 0x000fe40000004100 */
[C---:B------:R-:W-:Y:S01]  /*6d50*/  FFMA R6, R81.reuse, R83, R6 ;  /* 0x0000005351067223 */ /* 0x040fe20000000006 */
[----:B------:R-:W-:Y:S01]  /*6d60*/  F2FP.F16.E5M2.UNPACK_B R122, R90 ;  /* 0x0000005aff7a723e */ /* 0x000fe200020004ff */
[C---:B------:R-:W-:Y:S01]  /*6d70*/  FFMA R7, R81.reuse, R84, R7 ;  /* 0x0000005451077223 */ /* 0x040fe20000000007 */
[C---:B------:R-:W-:Y:S01]  /*6d80*/  FFMA R8, R81.reuse, R85, R8 ;  /* 0x0000005551087223 */ /* 0x040fe20000000008 */
[----:B------:R-:W-:Y:S01]  /*6d90*/  F2FP.F16.E5M2.UNPACK_B R124, R90.H1 ;  /* 0x0000005aff7c723e */ /* 0x000fe200030004ff */
[----:B------:R-:W-:Y:S01]  /*6da0*/  FFMA R9, R81, R86, R9 ;  /* 0x0000005651097223 */ /* 0x000fe20000000009 */
[----:B------:R-:W-:Y:S01]  /*6db0*/  HADD2.F32 R90, -RZ, R93.H1_H1 ;  /* 0x3000005dff5a7230 */ /* 0x000fe20000004100 */
[----:B------:R-:W-:Y:S01]  /*6dc0*/  F2FP.SATFINITE.E5M2.F32.PACK_AB_MERGE_C R156, R7, R6, RZ ;  /* 0x00000006079c723e */ /* 0x000fe200048060ff */
[----:B------:R-:W-:Y:S02]  /*6dd0*/  HADD2.F32 R93, -RZ, R94.H0_H0 ;  /* 0x2000005eff5d7230 */ /* 0x000fe40000004100 */
[C---:B------:R-:W-:Y:S01]  /*6de0*/  FMUL R10, R78.reuse, R10 ;  /* 0x0000000a4e0a7220 */ /* 0x040fe20000400000 */
[----:B------:R-:W-:Y:S01]  /*6df0*/  HADD2.F32 R88, -RZ, R105.H1_H1 ;  /* 0x30000069ff587230 */ /* 0x000fe20000004100 */
[----:B------:R-:W-:Y:S01]  /*6e00*/  F2FP.SATFINITE.E5M2.F32.PACK_AB_MERGE_C R156, R5, R4, R156 ;  /* 0x00000004059c723e */ /* 0x000fe2000480609c */
[--C-:B------:R-:W-:Y:S02]  /*6e10*/  HADD2.F32 R121, -RZ, R122.reuse.H0_H0 ;  /* 0x2000007aff797230 */ /* 0x100fe40000004100 */
[C---:B------:R-:W-:Y:S01]  /*6e20*/  FFMA R10, R81.reuse, R87, R10 ;  /* 0x00000057510a7223 */ /* 0x040fe2000000000a */
[----:B------:R-:W-:Y:S02]  /*6e30*/  HADD2.F32 R122, -RZ, R122.H1_H1 ;  /* 0x3000007aff7a7230 */ /* 0x000fe40000004100 */
[C---:B------:R-:W-:Y:S01]  /*6e40*/  FMUL R11, R78.reuse, R11 ;  /* 0x0000000b4e0b7220 */ /* 0x040fe20000400000 */
[----:B------:R-:W-:Y:S01]  /*6e50*/  F2FP.F16.E5M2.UNPACK_B R103, R95.H1 ;  /* 0x0000005fff67723e */ /* 0x000fe200030004ff */
[----:B------:R-:W-:Y:S01]  /*6e60*/  HADD2.F32 R95, -RZ, R94.H1_H1 ;  /* 0x3000005eff5f7230 */ /* 0x000fe20000004100 */
[-C--:B------:R-:W-:Y:S01]  /*6e70*/  F2FP.F16.E5M2.UNPACK_B R126, R91.reuse ;  /* 0x0000005bff7e723e */ /* 0x080fe200020004ff */
[C---:B------:R-:W-:Y:S01]  /*6e80*/  FFMA R11, R81.reuse, R88, R11 ;  /* 0x00000058510b7223 */ /* 0x040fe2000000000b */
[----:B------:R-:W-:Y:S01]  /*6e90*/  F2FP.F16.E5M2.UNPACK_B R128, R91.H1 ;  /* 0x0000005bff80723e */ /* 0x000fe200030004ff */
[----:B------:R-:W-:Y:S02]  /*6ea0*/  HADD2.F32 R91, -RZ, R92.H0_H0 ;  /* 0x2000005cff5b7230 */ /* 0x000fe40000004100 */
[C---:B------:R-:W-:Y:S01]  /*6eb0*/  FFMA R12, R81.reuse, R89, R12 ;  /* 0x00000059510c7223 */ /* 0x040fe2000000000c */
[----:B------:R-:W-:Y:S01]  /*6ec0*/  FFMA R13, R81, R90, R13 ;  /* 0x0000005a510d7223 */ /* 0x000fe2000000000d */
[----:B------:R-:W-:Y:S01]  /*6ed0*/  F2FP.SATFINITE.E5M2.F32.PACK_AB_MERGE_C R157, R11, R10, RZ ;  /* 0x0000000a0b9d723e */ /* 0x000fe200048060ff */
[--C-:B------:R-:W-:Y:S01]  /*6ee0*/  HADD2.F32 R125, -RZ, R126.reuse.H0_H0 ;  /* 0x2000007eff7d7230 */ /* 0x100fe20000004100 */
[----:B------:R-:W-:Y:S01]  /*6ef0*/  F2FP.F16.E5M2.UNPACK_B R101, R96 ;  /* 0x00000060ff65723e */ /* 0x000fe200020004ff */
[----:B------:R-:W-:Y:S01]  /*6f00*/  HADD2.F32 R126, -RZ, R126.H1_H1 ;  /* 0x3000007eff7e7230 */ /* 0x000fe20000004100 */
[----:B------:R-:W-:Y:S01]  /*6f10*/  F2FP.SATFINITE.E5M2.F32.PACK_AB_MERGE_C R157, R9, R8, R157 ;  /* 0x00000008099d723e */ /* 0x000fe2000480609d */
[----:B------:R-:W-:Y:S02]  /*6f20*/  HADD2.F32 R83, -RZ, R142.H0_H0 ;  /* 0x2000008eff537230 */ /* 0x000fe40000004100 */
[C---:B------:R-:W-:Y:S01]  /*6f30*/  FMUL R14, R78.reuse, R14 ;  /* 0x0000000e4e0e7220 */ /* 0x040fe20000400000 */
[----:B------:R-:W-:Y:S02]  /*6f40*/  HADD2.F32 R92, -RZ, R92.H1_H1 ;  /* 0x3000005cff5c7230 */ /* 0x000fe40000004100 */
[C---:B------:R-:W-:Y:S01]  /*6f50*/  FMUL R15, R78.reuse, R15 ;  /* 0x0000000f4e0f7220 */ /* 0x040fe20000400000 */
[----:B------:R-:W-:Y:S01]  /*6f60*/  F2FP.F16.E5M2.UNPACK_B R100, R96.H1 ;  /* 0x00000060ff64723e */ /* 0x000fe200030004ff */
[--C-:B------:R-:W-:Y:S02]  /*6f70*/  HADD2.F32 R94, -RZ, R103.reuse.H0_H0 ;  /* 0x20000067ff5e7230 */ /* 0x100fe40000004100 */
[C---:B------:R-:W-:Y:S01]  /*6f80*/  FFMA R14, R81.reuse, R91, R14 ;  /* 0x0000005b510e7223 */ /* 0x040fe2000000000e */
[C---:B------:R-:W-:Y:S01]  /*6f90*/  FFMA R15, R81.reuse, R92, R15 ;  /* 0x0000005c510f7223 */ /* 0x040fe2000000000f */
[C---:B------:R-:W-:Y:S01]  /*6fa0*/  FFMA R0, R81.reuse, R93, R0 ;  /* 0x0000005d51007223 */ /* 0x040fe20000000000 */
[----:B------:R-:W-:Y:S01]  /*6fb0*/  FFMA R2, R81, R95, R2 ;  /* 0x0000005f51027223 */ /* 0x000fe20000000002 */
[-C--:B------:R-:W-:Y:S01]  /*6fc0*/  F2FP.F16.E5M2.UNPACK_B R102, R97.reuse ;  /* 0x00000061ff66723e */ /* 0x080fe200020004ff */
[----:B------:R-:W-:Y:S01]  /*6fd0*/  HADD2.F32 R96, -RZ, R103.H1_H1 ;  /* 0x30000067ff607230 */ /* 0x000fe20000004100 */
[----:B------:R-:W-:Y:S01]  /*6fe0*/  F2FP.SATFINITE.E5M2.F32.PACK_AB_MERGE_C R158, R15, R14, RZ ;  /* 0x0000000e0f9e723e */ /* 0x000fe200048060ff */
[C---:B------:R-:W-:Y:S01]  /*6ff0*/  FMUL R3, R78.reuse, R18 ;  /* 0x000000124e037220 */ /* 0x040fe20000400000 */
[----:B------:R-:W-:Y:S01]  /*7000*/  F2FP.F16.E5M2.UNPACK_B R104, R97.H1 ;  /* 0x00000061ff68723e */ /* 0x000fe200030004ff */
[--C-:B------:R-:W-:Y:S01]  /*7010*/  HADD2.F32 R97, -RZ, R101.reuse.H0_H0 ;  /* 0x20000065ff617230 */ /* 0x100fe20000004100 */
[----:B------:R-:W-:Y:S01]  /*7020*/  F2FP.SATFINITE.E5M2.F32.PACK_AB_MERGE_C R158, R13, R12, R158 ;  /* 0x0000000c0d9e723e */ /* 0x000fe2000480609e */
[C---:B------:R-:W-:Y:S01]  /*7030*/  FFMA R3, R81.reuse, R94, R3 ;  /* 0x0000005e51037223 */ /* 0x040fe20000000003 */
[-C--:B------:R-:W-:Y:S01]  /*7040*/  F2FP.F16.E5M2.UNPACK_B R106, R98.reuse ;  /* 0x00000062ff6a723e */ /* 0x080fe200020004ff */
[C---:B------:R-:W-:Y:S01]  /*7050*/  FMUL R19, R78.reuse, R19 ;  /* 0x000000134e137220 */ /* 0x040fe20000400000 */
[----:B------:R-:W-:Y:S01]  /*7060*/  F2FP.F16.E5M2.UNPACK_B R108, R98.H1 ;  /* 0x00000062ff6c723e */ /* 0x000fe200030004ff */
[----:B------:R-:W-:Y:S01]  /*7070*/  HADD2.F32 R98, -RZ, R101.H1_H1 ;  /* 0x30000065ff627230 */ /* 0x000fe20000004100 */
[-C--:B------:R-:W-:Y:S01]  /*7080*/  F2FP.F16.E5M2.UNPACK_B R110, R99.reuse ;  /* 0x00000063ff6e723e */ /* 0x080fe200020004ff */
[----:B------:R-:W-:Y:S01]  /*7090*/  HADD2.F32 R101, -RZ, R102.H0_H0 ;  /* 0x20000066ff657230 */ /* 0x000fe20000004100 */
[----:B------:R-:W-:Y:S01]  /*70a0*/  F2FP.F16.E5M2.UNPACK_B R112, R99.H1 ;  /* 0x00000063ff70723e */ /* 0x000fe200030004ff */
[----:B------:R-:W-:Y:S02]  /*70b0*/  HADD2.F32 R99, -RZ, R100.H0_H0 ;  /* 0x20000064ff637230 */ /* 0x000fe40000004100 */
[C---:B------:R-:W-:Y:S01]  /*70c0*/  FFMA R19, R81.reuse, R96, R19 ;  /* 0x0000006051137223 */ /* 0x040fe20000000013 */
[C---:B------:R-:W-:Y:S01]  /*70d0*/  FFMA R16, R81.reuse, R97, R16 ;  /* 0x0000006151107223 */ /* 0x040fe20000000010 */
[----:B------:R-:W-:Y:S01]  /*70e0*/  FFMA R17, R81, R98, R17 ;  /* 0x0000006251117223 */ /* 0x000fe20000000011 */
[----:B------:R-:W-:Y:S02]  /*70f0*/  HADD2.F32 R102, -RZ, R102.H1_H1 ;  /* 0x30000066ff667230 */ /* 0x000fe40000004100 */
[----:B------:R-:W-:Y:S01]  /*7100*/  FMUL R18, R78, R22 ;  /* 0x000000164e127220 */ /* 0x000fe20000400000 */
[----:B------:R-:W-:Y:S01]  /*7110*/  HADD2.F32 R100, -RZ, R100.H1_H1 ;  /* 0x30000064ff647230 */ /* 0x000fe20000004100 */
[----:B------:R-:W-:Y:S01]  /*7120*/  F2FP.SATFINITE.E5M2.F32.PACK_AB_MERGE_C R159, R19, R3, RZ ;  /* 0x00000003139f723e */ /* 0x000fe200048060ff */
[--C-:B------:R-:W-:Y:S02]  /*7130*/  HADD2.F32 R105, -RZ, R106.reuse.H0_H0 ;  /* 0x2000006aff697230 */ /* 0x100fe40000004100 */
[C---:B------:R-:W-:Y:S01]  /*7140*/  FFMA R18, R81.reuse, R99, R18 ;  /* 0x0000006351127223 */ /* 0x040fe20000000012 */
[----:B------:R-:W-:Y:S01]  /*7150*/  HADD2.F32 R106, -RZ, R106.H1_H1 ;  /* 0x3000006aff6a7230 */ /* 0x000fe20000004100 */
[----:B------:R-:W-:Y:S01]  /*7160*/  F2FP.SATFINITE.E5M2.F32.PACK_AB_MERGE_C R159, R2, R0, R159 ;  /* 0x00000000029f723e */ /* 0x000fe2000480609f */
[----:B------:R-:W-:Y:S02]  /*7170*/  HADD2.F32 R109, -RZ, R110.H0_H0 ;  /* 0x2000006eff6d7230 */ /* 0x000fe40000004100 */
[C---:B------:R-:W-:Y:S01]  /*7180*/  FMUL R23, R78.reuse, R23 ;  /* 0x000000174e177220 */ /* 0x040fe20000400000 */
[--C-:B------:R-:W-:Y:S02]  /*7190*/  HADD2.F32 R103, -RZ, R104.reuse.H0_H0 ;  /* 0x20000068ff677230 */ /* 0x100fe40000004100 */
[C---:B------:R-:W-:Y:S01]  /*71a0*/  FMUL R22, R78.reuse, R26 ;  /* 0x0000001a4e167220 */ /* 0x040fe20000400000 */
[----:B------:R-:W-:Y:S01]  /*71b0*/  HADD2.F32 R104, -RZ, R104.H1_H1 ;  /* 0x30000068ff687230 */ /* 0x000fe20000004100 */
[----:B------:R1:W-:Y:S01]  /*71c0*/  STS.128 [R168+UR43+0x2400], R156 ;  /* 0x0024009ca8007988 */ /* 0x0003e20008000c2b */
[C---:B------:R-:W-:Y:S01]  /*71d0*/  FFMA R23, R81.reuse, R100, R23 ;  /* 0x0000006451177223 */ /* 0x040fe20000000017 */
[C---:B------:R-:W-:Y:S01]  /*71e0*/  FFMA R20, R81.reuse, R101, R20 ;  /* 0x0000006551147223 */ /* 0x040fe20000000014 */
[C---:B------:R-:W-:Y:S01]  /*71f0*/  FFMA R21, R81.reuse, R102, R21 ;  /* 0x0000006651157223 */ /* 0x040fe20000000015 */
[----:B------:R-:W-:Y:S01]  /*7200*/  FFMA R22, R81, R103, R22 ;  /* 0x0000006751167223 */ /* 0x000fe20000000016 */
[----:B------:R-:W-:Y:S01]  /*7210*/  HADD2.F32 R110, -RZ, R110.H1_H1 ;  /* 0x3000006eff6e7230 */ /* 0x000fe20000004100 */
[----:B------:R-:W-:Y:S01]  /*7220*/  F2FP.SATFINITE.E5M2.F32.PACK_AB_MERGE_C R160, R23, R18, RZ ;  /* 0x0000001217a0723e */ /* 0x000fe200048060ff */
[C---:B------:R-:W-:Y:S01]  /*7230*/  FMUL R27, R78.reuse, R27 ;  /* 0x0000001b4e1b7220 */ /* 0x040fe20000400000 */
[--C-:B------:R-:W-:Y:S02]  /*7240*/  HADD2.F32 R107, -RZ, R108.reuse.H0_H0 ;  /* 0x2000006cff6b7230 */ /* 0x100fe40000004100 */
[C---:B------:R-:W-:Y:S01]  /*7250*/  FMUL R26, R78.reuse, R30 ;  /* 0x0000001e4e1a7220 */ /* 0x040fe20000400000 */
[----:B------:R-:W-:Y:S01]  /*7260*/  HADD2.F32 R108, -RZ, R108.H1_H1 ;  /* 0x3000006cff6c7230 */ /* 0x000fe20000004100 */
[----:B------:R-:W-:Y:S01]  /*7270*/  F2FP.SATFINITE.E5M2.F32.PACK_AB_MERGE_C R160, R17, R16, R160 ;  /* 0x0000001011a0723e */ /* 0x000fe200048060a0 */
[C---:B------:R-:W-:Y:S01]  /*7280*/  FFMA R27, R81.reuse, R104, R27 ;  /* 0x00000068511b7223 */ /* 0x040fe2000000001b */
[C---:B------:R-:W-:Y:S01]  /*7290*/  FFMA R24, R81.reuse, R105, R24 ;  /* 0x0000006951187223 */ /* 0x040fe20000000018 */
[C---:B------:R-:W-:Y:S01]  /*72a0*/  FFMA R25, R81.reuse, R106, R25 ;  /* 0x0000006a51197223 */ /* 0x040fe20000000019 */
[----:B------:R-:W-:Y:S01]  /*72b0*/  FFMA R26, R81, R107, R26 ;  /* 0x0000006b511a7223 */ /* 0x000fe2000000001a */
[C---:B------:R-:W-:Y:S01]  /*72c0*/  FMUL R31, R78.reuse, R31 ;  /* 0x0000001f4e1f7220 */ /* 0x040fe20000400000 */
[--C-:B------:R-:W-:Y:S01]  /*72d0*/  HADD2.F32 R111, -RZ, R112.reuse.H0_H0 ;  /* 0x20000070ff6f7230 */ /* 0x100fe20000004100 */
[----:B------:R-:W-:Y:S01]  /*72e0*/  F2FP.SATFINITE.E5M2.F32.PACK_AB_MERGE_C R161, R27, R22, RZ ;  /* 0x000000161ba1723e */ /* 0x000fe200048060ff */
[----:B------:R-:W-:Y:S02]  /*72f0*/  HADD2.F32 R112, -RZ, R112.H1_H1 ;  /* 0x30000070ff707230 */ /* 0x000fe40000004100 */
[C---:B------:R-:W-:Y:S01]  /*7300*/  FFMA R31, R81.reuse, R108, R31 ;  /* 0x0000006c511f7223 */ /* 0x040fe2000000001f */
[----:B------:R-:W-:Y:S01]  /*7310*/  FFMA R28, R81, R109, R28 ;  /* 0x0000006d511c7223 */ /* 0x000fe2000000001c */
[----:B------:R-:W-:Y:S01]  /*7320*/  F2FP.SATFINITE.E5M2.F32.PACK_AB_MERGE_C R161, R21, R20, R161 ;  /* 0x0000001415a1723e */ /* 0x000fe200048060a1 */
[----:B------:R-:W-:Y:S01]  /*7330*/  FFMA R29, R81, R110, R29 ;  /* 0x0000006e511d7223 */ /* 0x000fe2000000001d */
[C---:B------:R-:W-:Y:S01]  /*7340*/  FMUL R30, R78.reuse, R34 ;  /* 0x000000224e1e7220 */ /* 0x040fe20000400000 */
[----:B------:R-:W-:Y:S01]  /*7350*/  F2FP.SATFINITE.E5M2.F32.PACK_AB_MERGE_C R162, R31, R26, RZ ;  /* 0x0000001a1fa2723e */ /* 0x000fe200048060ff */
[C---:B------:R-:W-:Y:S01]  /*7360*/  FMUL R35, R78.reuse, R35 ;  /* 0x000000234e237220 */ /* 0x040fe20000400000 */
[--C-:B------:R-:W-:Y:S02]  /*7370*/  HADD2.F32 R115, -RZ, R116.reuse.H0_H0 ;  /* 0x20000074ff737230 */ /* 0x100fe40000004100 */
[----:B------:R-:W-:Y:S01]  /*7380*/  FFMA R30, R81, R111, R30 ;  /* 0x0000006f511e7223 */ /* 0x000fe2000000001e */
[----:B------:R-:W-:Y:S01]  /*7390*/  F2FP.SATFINITE.E5M2.F32.PACK_AB_MERGE_C R162, R25, R24, R162 ;  /* 0x0000001819a2723e */ /* 0x000fe200048060a2 */
[C---:B------:R-:W-:Y:S01]  /*73a0*/  FFMA R35, R81.reuse, R112, R35 ;  /* 0x0000007051237223 */ /* 0x040fe20000000023 */
[C---:B------:R-:W-:Y:S01]  /*73b0*/  FFMA R32, R81.reuse, R113, R32 ;  /* 0x0000007151207223 */ /* 0x040fe20000000020 */
[----:B------:R-:W-:Y:S01]  /*73c0*/  FFMA R33, R81, R114, R33 ;  /* 0x0000007251217223 */ /* 0x000fe20000000021 */
[----:B------:R-:W-:Y:S02]  /*73d0*/  HADD2.F32 R116, -RZ, R116.H1_H1 ;  /* 0x30000074ff747230 */ /* 0x000fe40000004100 */
        /* <DEDUP_REMOVED lines=9> */
[----:B------:R-:W-:Y:S01]  /*7470*/  HADD2.F32 R120, -RZ, R120.H1_H1 ;  /* 0x30000078ff787230 */ /* 0x000fe20000004100 */
[----:B------:R1:W-:Y:S01]  /*7480*/  STS.128 [R178+0x2010], R160 ;  /* 0x002010a0b2007388 */ /* 0x0003e20000000c00 */
[----:B------:R-:W-:Y:S01]  /*7490*/  F2FP.SATFINITE.E5M2.F32.PACK_AB_MERGE_C R184, R39, R34, RZ ;  /* 0x0000002227b8723e */ /* 0x000fe200048060ff */
[C---:B------:R-:W-:Y:S01]  /*74a0*/  FMUL R38, R78.reuse, R42 ;  /* 0x0000002a4e267220 */ /* 0x040fe20000400000 */
[C---:B------:R-:W-:Y:S01]  /*74b0*/  FMUL R43, R78.reuse, R43 ;  /* 0x0000002b4e2b7220 */ /* 0x040fe20000400000 */
[--C-:B------:R-:W-:Y:S01]  /*74c0*/  HADD2.F32 R123, -RZ, R124.reuse.H0_H0 ;  /* 0x2000007cff7b7230 */ /* 0x100fe20000004100 */
[----:B------:R-:W-:Y:S01]  /*74d0*/  F2FP.SATFINITE.E5M2.F32.PACK_AB_MERGE_C R184, R33, R32, R184 ;  /* 0x0000002021b8723e */ /* 0x000fe200048060b8 */
[C---:B------:R-:W-:Y:S01]  /*74e0*/  FFMA R38, R81.reuse, R119, R38 ;  /* 0x0000007751267223 */ /* 0x040fe20000000026 */
        /* <DEDUP_REMOVED lines=12> */
[C---:B------:R-:W-:Y:S01]  /*75b0*/  FFMA R45, R81.reuse, R126, R45 ;  /* 0x0000007e512d7223 */ /* 0x040fe2000000002d */
[----:B------:R-:W-:Y:S02]  /*75c0*/  HADD2.F32 R128, -RZ, R128.H1_H1 ;  /* 0x30000080ff807230 */ /* 0x000fe40000004100 */
[C---:B------:R-:W-:Y:S01]  /*75d0*/  FMUL R46, R78.reuse, R50 ;  /* 0x000000324e2e7220 */ /* 0x040fe20000400000 */
[C---:B------:R-:W-:Y:S01]  /*75e0*/  FMUL R51, R78.reuse, R51 ;  /* 0x000000334e337220 */ /* 0x040fe20000400000 */
[----:B------:R-:W-:Y:S02]  /*75f0*/  HADD2.F32 R132, -RZ, R132.H1_H1 ;  /* 0x30000084ff847230 */ /* 0x000fe40000004100 */
[C---:B------:R-:W-:Y:S01]  /*7600*/  FMUL R50, R78.reuse, R54 ;  /* 0x000000364e327220 */ /* 0x040fe20000400000 */
[C---:B------:R-:W-:Y:S01]  /*7610*/  FFMA R46, R81.reuse, R127, R46 ;  /* 0x0000007f512e7223 */ /* 0x040fe2000000002e */
[C---:B------:R-:W-:Y:S01]  /*7620*/  FFMA R51, R81.reuse, R128, R51 ;  /* 0x0000008051337223 */ /* 0x040fe20000000033 */
[C---:B------:R-:W-:Y:S01]  /*7630*/  FMUL R55, R78.reuse, R55 ;  /* 0x000000374e377220 */ /* 0x040fe20000400000 */
[C---:B------:R-:W-:Y:S01]  /*7640*/  FFMA R48, R81.reuse, R129, R48 ;  /* 0x0000008151307223 */ /* 0x040fe20000000030 */
[C---:B------:R-:W-:Y:S01]  /*7650*/  FFMA R49, R81.reuse, R130, R49 ;  /* 0x0000008251317223 */ /* 0x040fe20000000031 */
[--C-:B------:R-:W-:Y:S02]  /*7660*/  HADD2.F32 R135, -RZ, R136.reuse.H0_H0 ;  /* 0x20000088ff877230 */ /* 0x100fe40000004100 */
[C---:B------:R-:W-:Y:S01]  /*7670*/  FFMA R50, R81.reuse, R131, R50 ;  /* 0x0000008351327223 */ /* 0x040fe20000000032 */
[----:B------:R-:W-:Y:S02]  /*7680*/  HADD2.F32 R136, -RZ, R136.H1_H1 ;  /* 0x30000088ff887230 */ /* 0x000fe40000004100 */
[C---:B------:R-:W-:Y:S01]  /*7690*/  FMUL R54, R78.reuse, R58 ;  /* 0x0000003a4e367220 */ /* 0x040fe20000400000 */
        /* <DEDUP_REMOVED lines=16> */
[----:B------:R-:W-:Y:S01]  /*77a0*/  FFMA R63, R81, R140, R63 ;  /* 0x0000008c513f7223 */ /* 0x000fe2000000003f */
[----:B------:R-:W-:Y:S01]  /*77b0*/  FMUL R67, R78, R67 ;  /* 0x000000434e437220 */ /* 0x000fe20000400000 */
[----:B------:R-:W-:Y:S01]  /*77c0*/  F2FP.SATFINITE.E5M2.F32.PACK_AB_MERGE_C R186, R47, R42, RZ ;  /* 0x0000002a2fba723e */ /* 0x000fe200048060ff */
[----:B------:R-:W-:Y:S01]  /*77d0*/  FFMA R60, R81, R83, R60 ;  /* 0x00000053513c7223 */ /* 0x000fe2000000003c */
[----:B------:R-:W-:Y:S01]  /*77e0*/  F2FP.SATFINITE.E5M2.F32.PACK_AB_MERGE_C R187, R51, R46, RZ ;  /* 0x0000002e33bb723e */ /* 0x000fe200048060ff */
[C---:B------:R-:W-:Y:S01]  /*77f0*/  FFMA R61, R81.reuse, R80, R61 ;  /* 0x00000050513d7223 */ /* 0x040fe2000000003d */
[C---:B------:R-:W-:Y:S01]  /*7800*/  FFMA R62, R81.reuse, R85, R62 ;  /* 0x00000055513e7223 */ /* 0x040fe2000000003e */
[----:B------:R-:W-:Y:S01]  /*7810*/  FFMA R67, R81, R82, R67 ;  /* 0x0000005251437223 */ /* 0x000fe20000000043 */
[----:B------:R-:W-:Y:S02]  /*7820*/  F2FP.SATFINITE.E5M2.F32.PACK_AB_MERGE_C R186, R41, R40, R186 ;  /* 0x0000002829ba723e */ /* 0x000fe400048060ba */
[----:B------:R-:W-:Y:S02]  /*7830*/  F2FP.SATFINITE.E5M2.F32.PACK_AB_MERGE_C R187, R45, R44, R187 ;  /* 0x0000002c2dbb723e */ /* 0x000fe400048060bb */
[----:B------:R-:W-:Y:S02]  /*7840*/  F2FP.SATFINITE.E5M2.F32.PACK_AB_MERGE_C R188, R55, R50, RZ ;  /* 0x0000003237bc723e */ /* 0x000fe400048060ff */
[----:B------:R-:W-:Y:S01]  /*7850*/  F2FP.SATFINITE.E5M2.F32.PACK_AB_MERGE_C R189, R59, R54, RZ ;  /* 0x000000363bbd723e */ /* 0x000fe200048060ff */
[----:B------:R1:W-:Y:S01]  /*7860*/  STS.128 [R177+0x2020], R184 ;  /* 0x002020b8b1007388 */ /* 0x0003e20000000c00 */
[----:B------:R-:W-:Y:S02]  /*7870*/  F2FP.SATFINITE.E5M2.F32.PACK_AB_MERGE_C R190, R63, R58, RZ ;  /* 0x0000003a3fbe723e */ /* 0x000fe400048060ff */
[----:B------:R-:W-:Y:S02]  /*7880*/  F2FP.SATFINITE.E5M2.F32.PACK_AB_MERGE_C R183, R67, R62, RZ ;  /* 0x0000003e43b7723e */ /* 0x000fe400048060ff */
[----:B------:R-:W-:Y:S02]  /*7890*/  F2FP.SATFINITE.E5M2.F32.PACK_AB_MERGE_C R188, R49, R48, R188 ;  /* 0x0000003031bc723e */ /* 0x000fe400048060bc */
[----:B------:R-:W-:Y:S02]  /*78a0*/  F2FP.SATFINITE.E5M2.F32.PACK_AB_MERGE_C R189, R53, R52, R189 ;  /* 0x0000003435bd723e */ /* 0x000fe400048060bd */
[----:B------:R-:W-:Y:S02]  /*78b0*/  F2FP.SATFINITE.E5M2.F32.PACK_AB_MERGE_C R190, R57, R56, R190 ;  /* 0x0000003839be723e */ /* 0x000fe400048060be */
[----:B------:R-:W-:Y:S02]  /*78c0*/  F2FP.SATFINITE.E5M2.F32.PACK_AB_MERGE_C R191, R61, R60, R183 ;  /* 0x0000003c3dbf723e */ /* 0x000fe400048060b7 */
[----:B------:R-:W-:Y:S03]  /*78d0*/  IADD3 R76, PT, PT, R76, 0x1, RZ ;  /* 0x000000014c4c7810 */ /* 0x000fe60007ffe0ff */
[----:B------:R1:W-:Y:S01]  /*78e0*/  STS.128 [R176+0x2030], R188 ;  /* 0x002030bcb0007388 */ /* 0x0003e20000000c00 */
[----:B------:R-:W-:Y:S01]  /*78f0*/  @!PT LDS RZ, [RZ] ;  /* 0x00000000fffff984 */ /* 0x000fe20000000800 */
[----:B------:R-:W-:Y:S01]  /*7900*/  @!PT LDS RZ, [RZ] ;  /* 0x00000000fffff984 */ /* 0x000fe20000000800 */
[----:B------:R-:W-:Y:S01]  /*7910*/  @!PT LDS RZ, [RZ] ;  /* 0x00000000fffff984 */ /* 0x000fe20000000800 */
[----:B------:R-:W-:Y:S01]  /*7920*/  @!PT LDS RZ, [RZ] ;  /* 0x00000000fffff984 */ /* 0x000fe20000000800 */
[----:B------:R3:W-:Y:S07]  /*7930*/  MEMBAR.ALL.CTA ;  /* 0x0000000000007992 */ /* 0x0007ee0000008000 */
[----:B---3--:R-:W3:Y:S02]  /*7940*/  FENCE.VIEW.ASYNC.S ;  /* 0x00000000000073c6 */ /* 0x008ee40000000000 */
[----:B---3--:R-:W-:Y:S06]  /*7950*/  BAR.SYNC.DEFER_BLOCKING 0x1, 0x80 ;  /* 0x0042000000007b1d */ /* 0x008fec0000010000 */
[----:B------:R-:W-:Y:S05]  /*7960*/  @P0 BRA `(.L_x_128) ;  /* 0x0000000000340947 */ /* 0x000fea0003800000 */
[----:B------:R-:W-:Y:S01]  /*7970*/  UIADD3 UR12, UPT, UPT, UR43, 0x2400, URZ ;  /* 0x000024002b0c7890 */ /* 0x000fe2000fffe0ff */
[----:B------:R-:W-:Y:S01]  /*7980*/  R2UR UR9, R164 ;  /* 0x00000000a40972ca */ /* 0x000fe200000e0000 */
[----:B------:R-:W-:Y:S01]  /*7990*/  UIADD3 UR10, UP0, UPT, UR46, 0x680, URZ ;  /* 0x000006802e0a7890 */ /* 0x000fe2000ff1e0ff */
[----:B------:R-:W-:Y:S01]  /*79a0*/  R2UR UR8, R155 ;  /* 0x000000009b0872ca */ /* 0x000fe200000e0000 */
[----:B------:R-:W-:Y:S02]  /*79b0*/  UMOV UR7, UR36 ;  /* 0x0000002400077c82 */ /* 0x000fe40008000000 */
[----:B------:R-:W-:Y:S01]  /*79c0*/  IMAD.U32 R179, RZ, RZ, UR12 ;  /* 0x0000000cffb37e24 */ /* 0x000fe2000f8e00ff */
[----:B------:R-:W-:Y:S04]  /*79d0*/  UIADD3.X UR11, UPT, UPT, URZ, UR47, URZ, UP0, !UPT ;  /* 0x0000002fff0b7290 */ /* 0x000fe800087fe4ff */
[----:B------:R-:W-:Y:S03]  /*79e0*/  R2UR UR4, R179 ;  /* 0x00000000b30472ca */ /* 0x000fe600000e0000 */
[----:B------:R-:W-:Y:S02]  /*79f0*/  USHF.L.U32 UR5, UR9, 0x6, URZ ;  /* 0x0000000609057899 */ /* 0x000fe400080006ff */
[----:B------:R-:W-:Y:S09]  /*7a00*/  USHF.L.U32 UR6, UR8, 0x7, URZ ;  /* 0x0000000708067899 */ /* 0x000ff200080006ff */
[----:B------:R3:W-:Y:S01]  /*7a10*/  UTMASTG.3D [UR4], [UR10] ;  /* 0x000000040a0073b5 */ /* 0x0007e20008010000 */
[----:B------:R0:W-:Y:S01]  /*7a20*/  UTMACMDFLUSH ;  /* 0x00000000000079b7 */ /* 0x0001e20000000000 */
[----:B---3--:R-:W-:Y:S04]  /*7a30*/  DEPBAR.LE SB0, 0x0 ;  /* 0x000080000000791a */ /* 0x008fe80000000000 */
.L_x_128:
[----:B------:R-:W-:Y:S05]  /*7a40*/  BSYNC.RECONVERGENT B0 ;  /* 0x0000000000007941 */ /* 0x000fea0003800200 */
.L_x_127:
[----:B------:R-:W-:Y:S01]  /*7a50*/  BAR.SYNC.DEFER_BLOCKING 0x1, 0x80 ;  /* 0x0042000000007b1d */ /* 0x000fe20000010000 */
[----:B------:R-:W-:Y:S01]  /*7a60*/  ISETP.NE.AND P2, PT, R180, RZ, PT ;  /* 0x000000ffb400720c */ /* 0x000fe20003f45270 */
[----:B------:R-:W-:Y:S01]  /*7a70*/  IMAD.IADD R164, R75, 0x1, R143 ;  /* 0x000000014ba47824 */ /* 0x000fe200078e028f */
[----:B------:R-:W-:Y:S01]  /*7a80*/  ISETP.NE.AND P0, PT, R182, 0x2, PT ;  /* 0x00000002b600780c */ /* 0x000fe20003f05270 */
[----:B------:R-:W-:Y:S01]  /*7a90*/  IMAD.IADD R155, R77, 0x1, R154 ;  /* 0x000000014d9b7824 */ /* 0x000fe200078e029a */
[----:B------:R-:W-:Y:S02]  /*7aa0*/  ISETP.NE.AND P1, PT, R76, 0x4, PT ;  /* 0x000000044c00780c */ /* 0x000fe40003f25270 */
[----:B------:R-:W-:Y:S02]  /*7ab0*/  SEL R3, RZ, 0x1, P0 ;  /* 0x00000001ff037807 */ /* 0x000fe40000000000 */
[----:B------:R-:W-:Y:S02]  /*7ac0*/  SEL R0, RZ, 0x1, P1 ;  /* 0x00000001ff007807 */ /* 0x000fe40000800000 */
[----:B------:R-:W-:Y:S02]  /*7ad0*/  LOP3.LUT R174, R174, R3, RZ, 0x3c, !PT ;  /* 0x00000003aeae7212 */ /* 0x000fe400078e3cff */
[----:B------:R-:W-:Y:S02]  /*7ae0*/  LOP3.LUT R175, R175, R0, RZ, 0x3c, !PT ;  /* 0x00000000afaf7212 */ /* 0x000fe400078e3cff */
[----:B------:R-:W-:Y:S02]  /*7af0*/  @P2 R2UR UR36, R171 ;  /* 0x00000000ab2422ca */ /* 0x000fe400000e0000 */
[----:B------:R-:W-:Y:S02]  /*7b00*/  SEL R182, R182, RZ, P0 ;  /* 0x000000ffb6b67207 */ /* 0x000fe40000000000 */
[----:B------:R-:W-:Y:S01]  /*7b10*/  SEL R76, R76, RZ, P1 ;  /* 0x000000ff4c4c7207 */ /* 0x000fe20000800000 */
[----:B------:R-:W-:Y:S10]  /*7b20*/  @P2 BRA `(.L_x_129) ;  /* 0xffffffdc00742947 */ /* 0x000ff4000383ffff */
[----:B------:R-:W-:Y:S05]  /*7b30*/  EXIT ;  /* 0x000000000000794d */ /* 0x000fea0003800000 */
.L_x_25:
[----:B--2---:R2:W4:Y:S02]  /*7b40*/  SYNCS.PHASECHK.TRANS64.TRYWAIT P0, [R3+URZ+0x1d0], R2 ;  /* 0x0001d002030075a7 */ /* 0x00452400080011ff */
[----:B----4-:R-:W-:Y:S05]  /*7b50*/  @!P0 NANOSLEEP.SYNCS 0x989680 ;  /* 0x009896800000895d */ /* 0x010fea0003900000 */
[----:B------:R-:W4:Y:S02]  /*7b60*/  @!P0 SYNCS.PHASECHK.TRANS64 P0, [R3+URZ+0x1d0], R2 ;  /* 0x0001d002030085a7 */ /* 0x000f2400080010ff */
[----:B----4-:R-:W-:Y:S05]  /*7b70*/  @!P0 BRA `(.L_x_25) ;  /* 0xfffffffc00f08947 */ /* 0x010fea000383ffff */
[----:B------:R-:W-:Y:S05]  /*7b80*/  BRA `(.L_x_130) ;  /* 0xffffff9c00947947 */ /* 0x000fea000383ffff */
.L_x_28:
[----:B-1----:R-:W-:-:S07]  /*7b90*/  MOV R2, UR33 ;  /* 0x0000002100027c02 */ /* 0x002fce0008000f00 */
.L_x_131:
[----:B-1----:R1:W2:Y:S02]  /*7ba0*/  SYNCS.PHASECHK.TRANS64.TRYWAIT P0, [R2+URZ+0xa0], R5 ;  /* 0x0000a005020075a7 */ /* 0x0022a400080011ff */
[----:B--2---:R-:W-:Y:S05]  /*7bb0*/  @!P0 NANOSLEEP.SYNCS 0x989680 ;  /* 0x009896800000895d */ /* 0x004fea0003900000 */
[----:B------:R-:W2:Y:S02]  /*7bc0*/  @!P0 SYNCS.PHASECHK.TRANS64 P0, [R2+URZ+0xa0], R5 ;  /* 0x0000a005020085a7 */ /* 0x000ea400080010ff */
[----:B--2---:R-:W-:Y:S05]  /*7bd0*/  @!P0 BRA `(.L_x_131) ;  /* 0xfffffffc00f08947 */ /* 0x004fea000383ffff */
[----:B------:R-:W-:Y:S05]  /*7be0*/  BRA `(.L_x_27) ;  /* 0xffffff9c00fc7947 */ /* 0x000fea000383ffff */
.L_x_35:
[----:B-1----:R-:W-:-:S07]  /*7bf0*/  MOV R2, UR17 ;  /* 0x0000001100027c02 */ /* 0x002fce0008000f00 */
.L_x_132:
[----:B-1----:R1:W2:Y:S02]  /*7c00*/  SYNCS.PHASECHK.TRANS64.TRYWAIT P0, [R2+URZ+0xa0], R5 ;  /* 0x0000a005020075a7 */ /* 0x0022a400080011ff */
[----:B--2---:R-:W-:Y:S05]  /*7c10*/  @!P0 NANOSLEEP.SYNCS 0x989680 ;  /* 0x009896800000895d */ /* 0x004fea0003900000 */
[----:B------:R-:W2:Y:S02]  /*7c20*/  @!P0 SYNCS.PHASECHK.TRANS64 P0, [R2+URZ+0xa0], R5 ;  /* 0x0000a005020085a7 */ /* 0x000ea400080010ff */
[----:B--2---:R-:W-:Y:S05]  /*7c30*/  @!P0 BRA `(.L_x_132) ;  /* 0xfffffffc00f08947 */ /* 0x004fea000383ffff */
[----:B------:R-:W-:Y:S05]  /*7c40*/  BRA `(.L_x_34) ;  /* 0xffffffa000b87947 */ /* 0x000fea000383ffff */
.L_x_40:
[----:B-1----:R1:W2:Y:S02]  /*7c50*/  SYNCS.PHASECHK.TRANS64.TRYWAIT P0, [R2+URZ+0x160], R3 ;  /* 0x00016003020075a7 */ /* 0x0022a400080011ff */
[----:B--2---:R-:W-:Y:S05]  /*7c60*/  @!P0 NANOSLEEP.SYNCS 0x989680 ;  /* 0x009896800000895d */ /* 0x004fea0003900000 */
[----:B------:R-:W2:Y:S02]  /*7c70*/  @!P0 SYNCS.PHASECHK.TRANS64 P0, [R2+URZ+0x160], R3 ;  /* 0x00016003020085a7 */ /* 0x000ea400080010ff */
[----:B--2---:R-:W-:Y:S05]  /*7c80*/  @!P0 BRA `(.L_x_40) ;  /* 0xfffffffc00f08947 */ /* 0x004fea000383ffff */
[----:B------:R-:W-:Y:S05]  /*7c90*/  BRA `(.L_x_133) ;  /* 0xffffffa4005c7947 */ /* 0x000fea000383ffff */
.L_x_44:
[----:B---3--:R-:W-:-:S07]  /*7ca0*/  MOV R0, UR5 ;  /* 0x0000000500007c02 */ /* 0x008fce0008000f00 */
.L_x_134:
[----:B-1----:R1:W2:Y:S02]  /*7cb0*/  SYNCS.PHASECHK.TRANS64.TRYWAIT P0, [R0+URZ], R3 ;  /* 0x00000003000075a7 */ /* 0x0022a400080011ff */
[----:B--2---:R-:W-:Y:S05]  /*7cc0*/  @!P0 NANOSLEEP.SYNCS 0x989680 ;  /* 0x009896800000895d */ /* 0x004fea0003900000 */
[----:B------:R-:W2:Y:S02]  /*7cd0*/  @!P0 SYNCS.PHASECHK.TRANS64 P0, [R0+URZ], R3 ;  /* 0x00000003000085a7 */ /* 0x000ea400080010ff */
[----:B--2---:R-:W-:Y:S05]  /*7ce0*/  @!P0 BRA `(.L_x_134) ;  /* 0xfffffffc00f08947 */ /* 0x004fea000383ffff */
[----:B------:R-:W-:Y:S05]  /*7cf0*/  BRA `(.L_x_135) ;  /* 0xffffffa800cc7947 */ /* 0x000fea000383ffff */
.L_x_45:
[----:B---3--:R-:W-:-:S07]  /*7d00*/  MOV R0, UR5 ;  /* 0x0000000500007c02 */ /* 0x008fce0008000f00 */
.L_x_136:
[----:B-1----:R1:W2:Y:S02]  /*7d10*/  SYNCS.PHASECHK.TRANS64.TRYWAIT P0, [R0+URZ], R3 ;  /* 0x00000003000075a7 */ /* 0x0022a400080011ff */
[----:B--2---:R-:W-:Y:S05]  /*7d20*/  @!P0 NANOSLEEP.SYNCS 0x989680 ;  /* 0x009896800000895d */ /* 0x004fea0003900000 */
[----:B------:R-:W2:Y:S02]  /*7d30*/  @!P0 SYNCS.PHASECHK.TRANS64 P0, [R0+URZ], R3 ;  /* 0x00000003000085a7 */ /* 0x000ea400080010ff */
[----:B--2---:R-:W-:Y:S05]  /*7d40*/  @!P0 BRA `(.L_x_136) ;  /* 0xfffffffc00f08947 */ /* 0x004fea000383ffff */
[----:B------:R-:W-:Y:S05]  /*7d50*/  BRA `(.L_x_137) ;  /* 0xffffffa800d87947 */ /* 0x000fea000383ffff */
.L_x_46:
[----:B---3--:R-:W-:-:S07]  /*7d60*/  MOV R0, UR5 ;  /* 0x0000000500007c02 */ /* 0x008fce0008000f00 */
.L_x_138:
[----:B-1----:R1:W2:Y:S02]  /*7d70*/  SYNCS.PHASECHK.TRANS64.TRYWAIT P0, [R0+URZ], R3 ;  /* 0x00000003000075a7 */ /* 0x0022a400080011ff */
[----:B--2---:R-:W-:Y:S05]  /*7d80*/  @!P0 NANOSLEEP.SYNCS 0x989680 ;  /* 0x009896800000895d */ /* 0x004fea0003900000 */
[----:B------:R-:W2:Y:S02]  /*7d90*/  @!P0 SYNCS.PHASECHK.TRANS64 P0, [R0+URZ], R3 ;  /* 0x00000003000085a7 */ /* 0x000ea400080010ff */
[----:B--2---:R-:W-:Y:S05]  /*7da0*/  @!P0 BRA `(.L_x_138) ;  /* 0xfffffffc00f08947 */ /* 0x004fea000383ffff */
[----:B------:R-:W-:Y:S05]  /*7db0*/  BRA `(.L_x_139) ;  /* 0xffffffa800e47947 */ /* 0x000fea000383ffff */
.L_x_47:
[----:B---3--:R-:W-:-:S07]  /*7dc0*/  MOV R0, UR5 ;  /* 0x0000000500007c02 */ /* 0x008fce0008000f00 */
.L_x_140:
[----:B-1----:R1:W2:Y:S02]  /*7dd0*/  SYNCS.PHASECHK.TRANS64.TRYWAIT P0, [R0+URZ], R3 ;  /* 0x00000003000075a7 */ /* 0x0022a400080011ff */
[----:B--2---:R-:W-:Y:S05]  /*7de0*/  @!P0 NANOSLEEP.SYNCS 0x989680 ;  /* 0x009896800000895d */ /* 0x004fea0003900000 */
[----:B------:R-:W2:Y:S02]  /*7df0*/  @!P0 SYNCS.PHASECHK.TRANS64 P0, [R0+URZ], R3 ;  /* 0x00000003000085a7 */ /* 0x000ea400080010ff */
[----:B--2---:R-:W-:Y:S05]  /*7e00*/  @!P0 BRA `(.L_x_140) ;  /* 0xfffffffc00f08947 */ /* 0x004fea000383ffff */
[----:B------:R-:W-:Y:S05]  /*7e10*/  BRA `(.L_x_141) ;  /* 0xffffffa800f07947 */ /* 0x000fea000383ffff */
.L_x_48:
[----:B---3--:R-:W-:-:S07]  /*7e20*/  MOV R0, UR5 ;  /* 0x0000000500007c02 */ /* 0x008fce0008000f00 */
.L_x_142:
[----:B-1----:R1:W2:Y:S02]  /*7e30*/  SYNCS.PHASECHK.TRANS64.TRYWAIT P0, [R0+URZ], R3 ;  /* 0x00000003000075a7 */ /* 0x0022a400080011ff */
[----:B--2---:R-:W-:Y:S05]  /*7e40*/  @!P0 NANOSLEEP.SYNCS 0x989680 ;  /* 0x009896800000895d */ /* 0x004fea0003900000 */
[----:B------:R-:W2:Y:S02]  /*7e50*/  @!P0 SYNCS.PHASECHK.TRANS64 P0, [R0+URZ], R3 ;  /* 0x00000003000085a7 */ /* 0x000ea400080010ff */
[----:B--2---:R-:W-:Y:S05]  /*7e60*/  @!P0 BRA `(.L_x_142) ;  /* 0xfffffffc00f08947 */ /* 0x004fea000383ffff */
[----:B------:R-:W-:Y:S05]  /*7e70*/  BRA `(.L_x_143) ;  /* 0xffffffa800fc7947 */ /* 0x000fea000383ffff */
.L_x_49:
[----:B---3--:R-:W-:-:S07]  /*7e80*/  MOV R0, UR5 ;  /* 0x0000000500007c02 */ /* 0x008fce0008000f00 */
.L_x_144:
[----:B-1----:R1:W2:Y:S02]  /*7e90*/  SYNCS.PHASECHK.TRANS64.TRYWAIT P0, [R0+URZ], R3 ;  /* 0x00000003000075a7 */ /* 0x0022a400080011ff */
[----:B--2---:R-:W-:Y:S05]  /*7ea0*/  @!P0 NANOSLEEP.SYNCS 0x989680 ;  /* 0x009896800000895d */ /* 0x004fea0003900000 */
[----:B------:R-:W2:Y:S02]  /*7eb0*/  @!P0 SYNCS.PHASECHK.TRANS64 P0, [R0+URZ], R3 ;  /* 0x00000003000085a7 */ /* 0x000ea400080010ff */
[----:B--2---:R-:W-:Y:S05]  /*7ec0*/  @!P0 BRA `(.L_x_144) ;  /* 0xfffffffc00f08947 */ /* 0x004fea000383ffff */
[----:B------:R-:W-:Y:S05]  /*7ed0*/  BRA `(.L_x_145) ;  /* 0xffffffac00087947 */ /* 0x000fea000383ffff */
.L_x_50:
[----:B---3--:R-:W-:-:S07]  /*7ee0*/  MOV R0, UR5 ;  /* 0x0000000500007c02 */ /* 0x008fce0008000f00 */
.L_x_146:
[----:B-1----:R1:W2:Y:S02]  /*7ef0*/  SYNCS.PHASECHK.TRANS64.TRYWAIT P0, [R0+URZ], R3 ;  /* 0x00000003000075a7 */ /* 0x0022a400080011ff */
[----:B--2---:R-:W-:Y:S05]  /*7f00*/  @!P0 NANOSLEEP.SYNCS 0x989680 ;  /* 0x009896800000895d */ /* 0x004fea0003900000 */
[----:B------:R-:W2:Y:S02]  /*7f10*/  @!P0 SYNCS.PHASECHK.TRANS64 P0, [R0+URZ], R3 ;  /* 0x00000003000085a7 */ /* 0x000ea400080010ff */
[----:B--2---:R-:W-:Y:S05]  /*7f20*/  @!P0 BRA `(.L_x_146) ;  /* 0xfffffffc00f08947 */ /* 0x004fea000383ffff */
[----:B------:R-:W-:Y:S05]  /*7f30*/  BRA `(.L_x_147) ;  /* 0xffffffac00147947 */ /* 0x000fea000383ffff */
.L_x_51:
[----:B---3--:R-:W-:-:S07]  /*7f40*/  MOV R0, UR5 ;  /* 0x0000000500007c02 */ /* 0x008fce0008000f00 */
.L_x_148:
[----:B-1----:R1:W2:Y:S02]  /*7f50*/  SYNCS.PHASECHK.TRANS64.TRYWAIT P0, [R0+URZ], R3 ;  /* 0x00000003000075a7 */ /* 0x0022a400080011ff */
[----:B--2---:R-:W-:Y:S05]  /*7f60*/  @!P0 NANOSLEEP.SYNCS 0x989680 ;  /* 0x009896800000895d */ /* 0x004fea0003900000 */
[----:B------:R-:W2:Y:S02]  /*7f70*/  @!P0 SYNCS.PHASECHK.TRANS64 P0, [R0+URZ], R3 ;  /* 0x00000003000085a7 */ /* 0x000ea400080010ff */
[----:B--2---:R-:W-:Y:S05]  /*7f80*/  @!P0 BRA `(.L_x_148) ;  /* 0xfffffffc00f08947 */ /* 0x004fea000383ffff */
[----:B------:R-:W-:Y:S05]  /*7f90*/  BRA `(.L_x_149) ;  /* 0xffffffac00207947 */ /* 0x000fea000383ffff */
.L_x_52:
[----:B---3--:R-:W-:-:S07]  /*7fa0*/  MOV R0, UR5 ;  /* 0x0000000500007c02 */ /* 0x008fce0008000f00 */
.L_x_150:
[----:B-1----:R1:W2:Y:S02]  /*7fb0*/  SYNCS.PHASECHK.TRANS64.TRYWAIT P0, [R0+URZ], R3 ;  /* 0x00000003000075a7 */ /* 0x0022a400080011ff */
[----:B--2---:R-:W-:Y:S05]  /*7fc0*/  @!P0 NANOSLEEP.SYNCS 0x989680 ;  /* 0x009896800000895d */ /* 0x004fea0003900000 */
[----:B------:R-:W2:Y:S02]  /*7fd0*/  @!P0 SYNCS.PHASECHK.TRANS64 P0, [R0+URZ], R3 ;  /* 0x00000003000085a7 */ /* 0x000ea400080010ff */
[----:B--2---:R-:W-:Y:S05]  /*7fe0*/  @!P0 BRA `(.L_x_150) ;  /* 0xfffffffc00f08947 */ /* 0x004fea000383ffff */
[----:B------:R-:W-:Y:S05]  /*7ff0*/  BRA `(.L_x_151) ;  /* 0xffffffac002c7947 */ /* 0x000fea000383ffff */
.L_x_53:
[----:B---3--:R-:W-:-:S07]  /*8000*/  MOV R0, UR5 ;  /* 0x0000000500007c02 */ /* 0x008fce0008000f00 */
.L_x_152:
[----:B-1----:R1:W2:Y:S02]  /*8010*/  SYNCS.PHASECHK.TRANS64.TRYWAIT P0, [R0+URZ], R3 ;  /* 0x00000003000075a7 */ /* 0x0022a400080011ff */
[----:B--2---:R-:W-:Y:S05]  /*8020*/  @!P0 NANOSLEEP.SYNCS 0x989680 ;  /* 0x009896800000895d */ /* 0x004fea0003900000 */
[----:B------:R-:W2:Y:S02]  /*8030*/  @!P0 SYNCS.PHASECHK.TRANS64 P0, [R0+URZ], R3 ;  /* 0x00000003000085a7 */ /* 0x000ea400080010ff */
[----:B--2---:R-:W-:Y:S05]  /*8040*/  @!P0 BRA `(.L_x_152) ;  /* 0xfffffffc00f08947 */ /* 0x004fea000383ffff */
[----:B------:R-:W-:Y:S05]  /*8050*/  BRA `(.L_x_153) ;  /* 0xffffffac00387947 */ /* 0x000fea000383ffff */
.L_x_54:
[----:B---3--:R-:W-:-:S07]  /*8060*/  MOV R0, UR5 ;  /* 0x0000000500007c02 */ /* 0x008fce0008000f00 */
.L_x_154:
[----:B-1----:R1:W2:Y:S02]  /*8070*/  SYNCS.PHASECHK.TRANS64.TRYWAIT P0, [R0+URZ], R3 ;  /* 0x00000003000075a7 */ /* 0x0022a400080011ff */
[----:B--2---:R-:W-:Y:S05]  /*8080*/  @!P0 NANOSLEEP.SYNCS 0x989680 ;  /* 0x009896800000895d */ /* 0x004fea0003900000 */
[----:B------:R-:W2:Y:S02]  /*8090*/  @!P0 SYNCS.PHASECHK.TRANS64 P0, [R0+URZ], R3 ;  /* 0x00000003000085a7 */ /* 0x000ea400080010ff */
[----:B--2---:R-:W-:Y:S05]  /*80a0*/  @!P0 BRA `(.L_x_154) ;  /* 0xfffffffc00f08947 */ /* 0x004fea000383ffff */
[----:B------:R-:W-:Y:S05]  /*80b0*/  BRA `(.L_x_155) ;  /* 0xffffffac00447947 */ /* 0x000fea000383ffff */
.L_x_55:
[----:B---3--:R-:W-:-:S07]  /*80c0*/  MOV R0, UR5 ;  /* 0x0000000500007c02 */ /* 0x008fce0008000f00 */
.L_x_156:
[----:B-1----:R1:W2:Y:S02]  /*80d0*/  SYNCS.PHASECHK.TRANS64.TRYWAIT P0, [R0+URZ], R3 ;  /* 0x00000003000075a7 */ /* 0x0022a400080011ff */
[----:B--2---:R-:W-:Y:S05]  /*80e0*/  @!P0 NANOSLEEP.SYNCS 0x989680 ;  /* 0x009896800000895d */ /* 0x004fea0003900000 */
[----:B------:R-:W2:Y:S02]  /*80f0*/  @!P0 SYNCS.PHASECHK.TRANS64 P0, [R0+URZ], R3 ;  /* 0x00000003000085a7 */ /* 0x000ea400080010ff */
[----:B--2---:R-:W-:Y:S05]  /*8100*/  @!P0 BRA `(.L_x_156) ;  /* 0xfffffffc00f08947 */ /* 0x004fea000383ffff */
[----:B------:R-:W-:Y:S05]  /*8110*/  BRA `(.L_x_157) ;  /* 0xffffffac00507947 */ /* 0x000fea000383ffff */
.L_x_56:
[----:B---3--:R-:W-:-:S07]  /*8120*/  MOV R0, UR5 ;  /* 0x0000000500007c02 */ /* 0x008fce0008000f00 */
.L_x_158:
[----:B-1----:R1:W2:Y:S02]  /*8130*/  SYNCS.PHASECHK.TRANS64.TRYWAIT P0, [R0+URZ], R3 ;  /* 0x00000003000075a7 */ /* 0x0022a400080011ff */
[----:B--2---:R-:W-:Y:S05]  /*8140*/  @!P0 NANOSLEEP.SYNCS 0x989680 ;  /* 0x009896800000895d */ /* 0x004fea0003900000 */
[----:B------:R-:W2:Y:S02]  /*8150*/  @!P0 SYNCS.PHASECHK.TRANS64 P0, [R0+URZ], R3 ;  /* 0x00000003000085a7 */ /* 0x000ea400080010ff */
[----:B--2---:R-:W-:Y:S05]  /*8160*/  @!P0 BRA `(.L_x_158) ;  /* 0xfffffffc00f08947 */ /* 0x004fea000383ffff */
[----:B------:R-:W-:Y:S05]  /*8170*/  BRA `(.L_x_159) ;  /* 0xffffffac005c7947 */ /* 0x000fea000383ffff */
.L_x_57:
[----:B---3--:R-:W-:-:S07]  /*8180*/  MOV R0, UR5 ;  /* 0x0000000500007c02 */ /* 0x008fce0008000f00 */
.L_x_160:
[----:B-1----:R1:W2:Y:S02]  /*8190*/  SYNCS.PHASECHK.TRANS64.TRYWAIT P0, [R0+URZ], R3 ;  /* 0x00000003000075a7 */ /* 0x0022a400080011ff */
[----:B--2---:R-:W-:Y:S05]  /*81a0*/  @!P0 NANOSLEEP.SYNCS 0x989680 ;  /* 0x009896800000895d */ /* 0x004fea0003900000 */
[----:B------:R-:W2:Y:S02]  /*81b0*/  @!P0 SYNCS.PHASECHK.TRANS64 P0, [R0+URZ], R3 ;  /* 0x00000003000085a7 */ /* 0x000ea400080010ff */
[----:B--2---:R-:W-:Y:S05]  /*81c0*/  @!P0 BRA `(.L_x_160) ;  /* 0xfffffffc00f08947 */ /* 0x004fea000383ffff */
[----:B------:R-:W-:Y:S05]  /*81d0*/  BRA `(.L_x_161) ;  /* 0xffffffac00687947 */ /* 0x000fea000383ffff */
.L_x_58:
[----:B---3--:R-:W-:-:S07]  /*81e0*/  MOV R0, UR5 ;  /* 0x0000000500007c02 */ /* 0x008fce0008000f00 */
.L_x_162:
[----:B-1----:R1:W2:Y:S02]  /*81f0*/  SYNCS.PHASECHK.TRANS64.TRYWAIT P0, [R0+URZ], R3 ;  /* 0x00000003000075a7 */ /* 0x0022a400080011ff */
[----:B--2---:R-:W-:Y:S05]  /*8200*/  @!P0 NANOSLEEP.SYNCS 0x989680 ;  /* 0x009896800000895d */ /* 0x004fea0003900000 */
[----:B------:R-:W2:Y:S02]  /*8210*/  @!P0 SYNCS.PHASECHK.TRANS64 P0, [R0+URZ], R3 ;  /* 0x00000003000085a7 */ /* 0x000ea400080010ff */
[----:B--2---:R-:W-:Y:S05]  /*8220*/  @!P0 BRA `(.L_x_162) ;  /* 0xfffffffc00f08947 */ /* 0x004fea000383ffff */
[----:B------:R-:W-:Y:S05]  /*8230*/  BRA `(.L_x_163) ;  /* 0xffffffac00747947 */ /* 0x000fea000383ffff */
.L_x_59:
[----:B---3--:R-:W-:-:S07]  /*8240*/  MOV R0, UR5 ;  /* 0x0000000500007c02 */ /* 0x008fce0008000f00 */
.L_x_164:
[----:B-1----:R1:W2:Y:S02]  /*8250*/  SYNCS.PHASECHK.TRANS64.TRYWAIT P0, [R0+URZ], R3 ;  /* 0x00000003000075a7 */ /* 0x0022a400080011ff */
[----:B--2---:R-:W-:Y:S05]  /*8260*/  @!P0 NANOSLEEP.SYNCS 0x989680 ;  /* 0x009896800000895d */ /* 0x004fea0003900000 */
[----:B------:R-:W2:Y:S02]  /*8270*/  @!P0 SYNCS.PHASECHK.TRANS64 P0, [R0+URZ], R3 ;  /* 0x00000003000085a7 */ /* 0x000ea400080010ff */
[----:B--2---:R-:W-:Y:S05]  /*8280*/  @!P0 BRA `(.L_x_164) ;  /* 0xfffffffc00f08947 */ /* 0x004fea000383ffff */
[----:B------:R-:W-:Y:S05]  /*8290*/  BRA `(.L_x_165) ;  /* 0xffffffac00807947 */ /* 0x000fea000383ffff */
.L_x_60:
[----:B---3--:R-:W-:-:S07]  /*82a0*/  MOV R0, UR5 ;  /* 0x0000000500007c02 */ /* 0x008fce0008000f00 */
.L_x_166:
[----:B-1----:R1:W2:Y:S02]  /*82b0*/  SYNCS.PHASECHK.TRANS64.TRYWAIT P0, [R0+URZ], R3 ;  /* 0x00000003000075a7 */ /* 0x0022a400080011ff */
[----:B--2---:R-:W-:Y:S05]  /*82c0*/  @!P0 NANOSLEEP.SYNCS 0x989680 ;  /* 0x009896800000895d */ /* 0x004fea0003900000 */
[----:B------:R-:W2:Y:S02]  /*82d0*/  @!P0 SYNCS.PHASECHK.TRANS64 P0, [R0+URZ], R3 ;  /* 0x00000003000085a7 */ /* 0x000ea400080010ff */
[----:B--2---:R-:W-:Y:S05]  /*82e0*/  @!P0 BRA `(.L_x_166) ;  /* 0xfffffffc00f08947 */ /* 0x004fea000383ffff */
[----:B------:R-:W-:Y:S05]  /*82f0*/  BRA `(.L_x_167) ;  /* 0xffffffac008c7947 */ /* 0x000fea000383ffff */
.L_x_61:
[----:B---3--:R-:W-:-:S07]  /*8300*/  MOV R0, UR5 ;  /* 0x0000000500007c02 */ /* 0x008fce0008000f00 */
.L_x_168:
[----:B-1----:R1:W2:Y:S02]  /*8310*/  SYNCS.PHASECHK.TRANS64.TRYWAIT P0, [R0+URZ], R3 ;  /* 0x00000003000075a7 */ /* 0x0022a400080011ff */
[----:B--2---:R-:W-:Y:S05]  /*8320*/  @!P0 NANOSLEEP.SYNCS 0x989680 ;  /* 0x009896800000895d */ /* 0x004fea0003900000 */
[----:B------:R-:W2:Y:S02]  /*8330*/  @!P0 SYNCS.PHASECHK.TRANS64 P0, [R0+URZ], R3 ;  /* 0x00000003000085a7 */ /* 0x000ea400080010ff */
[----:B--2---:R-:W-:Y:S05]  /*8340*/  @!P0 BRA `(.L_x_168) ;  /* 0xfffffffc00f08947 */ /* 0x004fea000383ffff */
[----:B------:R-:W-:Y:S05]  /*8350*/  BRA `(.L_x_169) ;  /* 0xffffffac00987947 */ /* 0x000fea000383ffff */
.L_x_62:
[----:B---3--:R-:W-:-:S07]  /*8360*/  MOV R0, UR5 ;  /* 0x0000000500007c02 */ /* 0x008fce0008000f00 */
.L_x_170:
[----:B-1----:R1:W2:Y:S02]  /*8370*/  SYNCS.PHASECHK.TRANS64.TRYWAIT P0, [R0+URZ], R3 ;  /* 0x00000003000075a7 */ /* 0x0022a400080011ff */
[----:B--2---:R-:W-:Y:S05]  /*8380*/  @!P0 NANOSLEEP.SYNCS 0x989680 ;  /* 0x009896800000895d */ /* 0x004fea0003900000 */
[----:B------:R-:W2:Y:S02]  /*8390*/  @!P0 SYNCS.PHASECHK.TRANS64 P0, [R0+URZ], R3 ;  /* 0x00000003000085a7 */ /* 0x000ea400080010ff */
[----:B--2---:R-:W-:Y:S05]  /*83a0*/  @!P0 BRA `(.L_x_170) ;  /* 0xfffffffc00f08947 */ /* 0x004fea000383ffff */
[----:B------:R-:W-:Y:S05]  /*83b0*/  BRA `(.L_x_171) ;  /* 0xffffffac00a47947 */ /* 0x000fea000383ffff */
.L_x_65:
[----:B-1----:R1:W2:Y:S02]  /*83c0*/  SYNCS.PHASECHK.TRANS64.TRYWAIT P0, [R0+URZ+0x1c0], R5 ;  /* 0x0001c005000075a7 */ /* 0x0022a400080011ff */
[----:B--2---:R-:W-:Y:S05]  /*83d0*/  @!P0 NANOSLEEP.SYNCS 0x989680 ;  /* 0x009896800000895d */ /* 0x004fea0003900000 */
[----:B------:R-:W2:Y:S02]  /*83e0*/  @!P0 SYNCS.PHASECHK.TRANS64 P0, [R0+URZ+0x1c0], R5 ;  /* 0x0001c005000085a7 */ /* 0x000ea400080010ff */
[----:B--2---:R-:W-:Y:S05]  /*83f0*/  @!P0 BRA `(.L_x_65) ;  /* 0xfffffffc00f08947 */ /* 0x004fea000383ffff */
[----:B------:R-:W-:Y:S05]  /*8400*/  BRA `(.L_x_172) ;  /* 0xffffffb000047947 */ /* 0x000fea000383ffff */
.L_x_66:
[----:B------:R-:W-:-:S07]  /*8410*/  MOV R0, UR5 ;  /* 0x0000000500007c02 */ /* 0x000fce0008000f00 */
.L_x_173:
[----:B-1----:R1:W2:Y:S02]  /*8420*/  SYNCS.PHASECHK.TRANS64.TRYWAIT P0, [R0+URZ+0x170], R7 ;  /* 0x00017007000075a7 */ /* 0x0022a400080011ff */
[----:B--2---:R-:W-:Y:S05]  /*8430*/  @!P0 NANOSLEEP.SYNCS 0x989680 ;  /* 0x009896800000895d */ /* 0x004fea0003900000 */
[----:B------:R-:W2:Y:S02]  /*8440*/  @!P0 SYNCS.PHASECHK.TRANS64 P0, [R0+URZ+0x170], R7 ;  /* 0x00017007000085a7 */ /* 0x000ea400080010ff */
[----:B--2---:R-:W-:Y:S05]  /*8450*/  @!P0 BRA `(.L_x_173) ;  /* 0xfffffffc00f08947 */ /* 0x004fea000383ffff */
[----:B------:R-:W-:Y:S05]  /*8460*/  BRA `(.L_x_174) ;  /* 0xffffffb000147947 */ /* 0x000fea000383ffff */
.L_x_67:
[----:B-1----:R1:W2:Y:S02]  /*8470*/  SYNCS.PHASECHK.TRANS64.TRYWAIT P1, [R0+URZ+0x160], R5 ;  /* 0x00016005000075a7 */ /* 0x0022a400080211ff */
[----:B--2---:R-:W-:Y:S05]  /*8480*/  @!P1 NANOSLEEP.SYNCS 0x989680 ;  /* 0x009896800000995d */ /* 0x004fea0003900000 */
[----:B------:R-:W2:Y:S02]  /*8490*/  @!P1 SYNCS.PHASECHK.TRANS64 P1, [R0+URZ+0x160], R5 ;  /* 0x00016005000095a7 */ /* 0x000ea400080210ff */
[----:B--2---:R-:W-:Y:S05]  /*84a0*/  @!P1 BRA `(.L_x_67) ;  /* 0xfffffffc00f09947 */ /* 0x004fea000383ffff */
[----:B------:R-:W-:Y:S05]  /*84b0*/  BRA `(.L_x_175) ;  /* 0xffffffb000447947 */ /* 0x000fea000383ffff */
.L_x_70:
[----:B------:R-:W-:-:S07]  /*84c0*/  MOV R0, UR5 ;  /* 0x0000000500007c02 */ /* 0x000fce0008000f00 */
.L_x_176:
[----:B-1----:R1:W2:Y:S02]  /*84d0*/  SYNCS.PHASECHK.TRANS64.TRYWAIT P0, [R0+URZ+0x170], R3 ;  /* 0x00017003000075a7 */ /* 0x0022a400080011ff */
[----:B--2---:R-:W-:Y:S05]  /*84e0*/  @!P0 NANOSLEEP.SYNCS 0x989680 ;  /* 0x009896800000895d */ /* 0x004fea0003900000 */
[----:B------:R-:W2:Y:S02]  /*84f0*/  @!P0 SYNCS.PHASECHK.TRANS64 P0, [R0+URZ+0x170], R3 ;  /* 0x00017003000085a7 */ /* 0x000ea400080010ff */
[----:B--2---:R-:W-:Y:S05]  /*8500*/  @!P0 BRA `(.L_x_176) ;  /* 0xfffffffc00f08947 */ /* 0x004fea000383ffff */
[----:B------:R-:W-:Y:S05]  /*8510*/  BRA `(.L_x_69) ;  /* 0xffffffb000987947 */ /* 0x000fea000383ffff */
.L_x_79:
[----:B-1----:R-:W-:-:S04]  /*8520*/  MOV R4, UR6 ;  /* 0x0000000600047c02 */ /* 0x002fc80008000f00 */
[----:B------:R1:W2:Y:S03]  /*8530*/  SYNCS.PHASECHK.TRANS64.TRYWAIT P0, [R4+URZ+0x8], R5 ;  /* 0x00000805040075a7 */ /* 0x0002a600080011ff */
[----:B--2---:R-:W-:Y:S05]  /*8540*/  @!P0 NANOSLEEP.SYNCS 0x989680 ;  /* 0x009896800000895d */ /* 0x004fea0003900000 */
[----:B------:R-:W2:Y:S02]  /*8550*/  @!P0 SYNCS.PHASECHK.TRANS64 P0, [R4+URZ+0x8], R5 ;  /* 0x00000805040085a7 */ /* 0x000ea400080010ff */
[----:B--2---:R-:W-:Y:S05]  /*8560*/  @!P0 BRA `(.L_x_79) ;  /* 0xfffffffc00ec8947 */ /* 0x004fea000383ffff */
[----:B------:R-:W-:Y:S05]  /*8570*/  BRA `(.L_x_78) ;  /* 0xffffffb4004c7947 */ /* 0x000fea000383ffff */
.L_x_81:
[----:B------:R-:W-:Y:S01]  /*8580*/  BSSY B0, `(.L_x_177) ;  /* 0x0000006000007945 */ /* 0x000fe20003800000 */
[----:B------:R-:W-:-:S07]  /*8590*/  MOV R15, 0xffffffff ;  /* 0xffffffff000f7802 */ /* 0x000fce0000000f00 */
[----:B-1---5:R-:W-:Y:S05]  /*85a0*/  WARPSYNC.COLLECTIVE R15, `(.L_x_178) ;  /* 0x000000000f0c7348 */ /* 0x022fea0003c00000 */
[----:B------:R-:W-:Y:S02]  /*85b0*/  ELECT P6, UR79, PT ;  /* 0x00000000004f782f */ /* 0x000fe400038c0000 */
[----:B------:R-:W-:Y:S01]  /*85c0*/  MOV R14, UR79 ;  /* 0x0000004f000e7c02 */ /* 0x000fe20008000f00 */
[----:B-1---5:R-:W-:Y:S10]  /*85d0*/  ENDCOLLECTIVE ;  /* 0x000000000000791b */ /* 0x022ff40003800000 */
.L_x_178:
[----:B------:R-:W-:Y:S05]  /*85e0*/  BSYNC B0 ;  /* 0x0000000000007941 */ /* 0x000fea0003800000 */
.L_x_177:
[----:B------:R-:W-:Y:S05]  /*85f0*/  BRA `(.L_x_179) ;  /* 0xffffffb4007c7947 */ /* 0x000fea000383ffff */
.L_x_83:
[----:B-1----:R-:W-:-:S04]  /*8600*/  MOV R2, UR6 ;  /* 0x0000000600027c02 */ /* 0x002fc80008000f00 */
[----:B------:R1:W2:Y:S03]  /*8610*/  SYNCS.PHASECHK.TRANS64.TRYWAIT P0, [R2+URZ+0x8], R3 ;  /* 0x00000803020075a7 */ /* 0x0002a600080011ff */
[----:B--2---:R-:W-:Y:S05]  /*8620*/  @!P0 NANOSLEEP.SYNCS 0x989680 ;  /* 0x009896800000895d */ /* 0x004fea0003900000 */
[----:B------:R-:W2:Y:S02]  /*8630*/  @!P0 SYNCS.PHASECHK.TRANS64 P0, [R2+URZ+0x8], R3 ;  /* 0x00000803020085a7 */ /* 0x000ea400080010ff */
[----:B--2---:R-:W-:Y:S05]  /*8640*/  @!P0 BRA `(.L_x_83) ;  /* 0xfffffffc00ec8947 */ /* 0x004fea000383ffff */
[----:B------:R-:W-:Y:S05]  /*8650*/  BRA `(.L_x_82) ;  /* 0xffffffb400807947 */ /* 0x000fea000383ffff */
.L_x_84:
[----:B-1----:R1:W2:Y:S02]  /*8660*/  SYNCS.PHASECHK.TRANS64.TRYWAIT P0, [R0+URZ+0x160], R5 ;  /* 0x00016005000075a7 */ /* 0x0022a400080011ff */
[----:B--2---:R-:W-:Y:S05]  /*8670*/  @!P0 NANOSLEEP.SYNCS 0x989680 ;  /* 0x009896800000895d */ /* 0x004fea0003900000 */
[----:B------:R-:W2:Y:S02]  /*8680*/  @!P0 SYNCS.PHASECHK.TRANS64 P0, [R0+URZ+0x160], R5 ;  /* 0x00016005000085a7 */ /* 0x000ea400080010ff */
[----:B--2---:R-:W-:Y:S05]  /*8690*/  @!P0 BRA `(.L_x_84) ;  /* 0xfffffffc00f08947 */ /* 0x004fea000383ffff */
[----:B------:R-:W-:Y:S05]  /*86a0*/  BRA `(.L_x_180) ;  /* 0xffffffb8005c7947 */ /* 0x000fea000383ffff */
.L_x_86:
[----:B------:R-:W-:-:S07]  /*86b0*/  MOV R0, UR10 ;  /* 0x0000000a00007c02 */ /* 0x000fce0008000f00 */
.L_x_181:
[----:B-1----:R1:W2:Y:S02]  /*86c0*/  SYNCS.PHASECHK.TRANS64.TRYWAIT P0, [R0+URZ+0x1a0], R5 ;  /* 0x0001a005000075a7 */ /* 0x0022a400080011ff */
[----:B--2---:R-:W-:Y:S05]  /*86d0*/  @!P0 NANOSLEEP.SYNCS 0x989680 ;  /* 0x009896800000895d */ /* 0x004fea0003900000 */
[----:B------:R-:W2:Y:S02]  /*86e0*/  @!P0 SYNCS.PHASECHK.TRANS64 P0, [R0+URZ+0x1a0], R5 ;  /* 0x0001a005000085a7 */ /* 0x000ea400080010ff */
[----:B--2---:R-:W-:Y:S05]  /*86f0*/  @!P0 BRA `(.L_x_181) ;  /* 0xfffffffc00f08947 */ /* 0x004fea000383ffff */
[----:B------:R-:W-:Y:S05]  /*8700*/  BRA `(.L_x_182) ;  /* 0xffffffb800a87947 */ /* 0x000fea000383ffff */
.L_x_89:
[----:B------:R-:W-:Y:S07]  /*8710*/  MOV R0, UR9 ;  /* 0x0000000900007c02 */ /* 0x000fee0008000f00 */
.L_x_183:
[----:B-1----:R1:W2:Y:S02]  /*8720*/  SYNCS.PHASECHK.TRANS64.TRYWAIT P0, [R0+URZ], R5 ;  /* 0x00000005000075a7 */ /* 0x0022a400080011ff */
[----:B--2---:R-:W-:Y:S05]  /*8730*/  @!P0 NANOSLEEP.SYNCS 0x989680 ;  /* 0x009896800000895d */ /* 0x004fea0003900000 */
[----:B------:R-:W2:Y:S02]  /*8740*/  @!P0 SYNCS.PHASECHK.TRANS64 P0, [R0+URZ], R5 ;  /* 0x00000005000085a7 */ /* 0x000ea400080010ff */
[----:B--2---:R-:W-:Y:S05]  /*8750*/  @!P0 BRA `(.L_x_183) ;  /* 0xfffffffc00f08947 */ /* 0x004fea000383ffff */
[----:B------:R-:W-:Y:S05]  /*8760*/  BRA `(.L_x_88) ;  /* 0xffffffb800bc7947 */ /* 0x000fea000383ffff */
.L_x_93:
[----:B-1----:R-:W-:-:S07]  /*8770*/  MOV R0, UR7 ;  /* 0x0000000700007c02 */ /* 0x002fce0008000f00 */
.L_x_184:
[----:B-1----:R1:W2:Y:S02]  /*8780*/  SYNCS.PHASECHK.TRANS64.TRYWAIT P0, [R0+URZ], R3 ;  /* 0x00000003000075a7 */ /* 0x0022a400080011ff */
[----:B--2---:R-:W-:Y:S05]  /*8790*/  @!P0 NANOSLEEP.SYNCS 0x989680 ;  /* 0x009896800000895d */ /* 0x004fea0003900000 */
[----:B------:R-:W2:Y:S02]  /*87a0*/  @!P0 SYNCS.PHASECHK.TRANS64 P0, [R0+URZ], R3 ;  /* 0x00000003000085a7 */ /* 0x000ea400080010ff */
[----:B--2---:R-:W-:Y:S05]  /*87b0*/  @!P0 BRA `(.L_x_184) ;  /* 0xfffffffc00f08947 */ /* 0x004fea000383ffff */
[----:B------:R-:W-:Y:S05]  /*87c0*/  BRA `(.L_x_185) ;  /* 0xffffffbc00887947 */ /* 0x000fea000383ffff */
.L_x_94:
[----:B------:R-:W-:-:S07]  /*87d0*/  MOV R0, UR7 ;  /* 0x0000000700007c02 */ /* 0x000fce0008000f00 */
.L_x_186:
[----:B-1----:R1:W2:Y:S02]  /*87e0*/  SYNCS.PHASECHK.TRANS64.TRYWAIT P0, [R0+URZ], R3 ;  /* 0x00000003000075a7 */ /* 0x0022a400080011ff */
[----:B--2---:R-:W-:Y:S05]  /*87f0*/  @!P0 NANOSLEEP.SYNCS 0x989680 ;  /* 0x009896800000895d */ /* 0x004fea0003900000 */
[----:B------:R-:W2:Y:S02]  /*8800*/  @!P0 SYNCS.PHASECHK.TRANS64 P0, [R0+URZ], R3 ;  /* 0x00000003000085a7 */ /* 0x000ea400080010ff */
[----:B--2---:R-:W-:Y:S05]  /*8810*/  @!P0 BRA `(.L_x_186) ;  /* 0xfffffffc00f08947 */ /* 0x004fea000383ffff */
[----:B------:R-:W-:Y:S05]  /*8820*/  BRA `(.L_x_187) ;  /* 0xffffffbc00947947 */ /* 0x000fea000383ffff */
.L_x_95:
[----:B------:R-:W-:-:S07]  /*8830*/  MOV R0, UR7 ;  /* 0x0000000700007c02 */ /* 0x000fce0008000f00 */
.L_x_188:
[----:B-1----:R1:W2:Y:S02]  /*8840*/  SYNCS.PHASECHK.TRANS64.TRYWAIT P0, [R0+URZ], R3 ;  /* 0x00000003000075a7 */ /* 0x0022a400080011ff */
[----:B--2---:R-:W-:Y:S05]  /*8850*/  @!P0 NANOSLEEP.SYNCS 0x989680 ;  /* 0x009896800000895d */ /* 0x004fea0003900000 */
[----:B------:R-:W2:Y:S02]  /*8860*/  @!P0 SYNCS.PHASECHK.TRANS64 P0, [R0+URZ], R3 ;  /* 0x00000003000085a7 */ /* 0x000ea400080010ff */
[----:B--2---:R-:W-:Y:S05]  /*8870*/  @!P0 BRA `(.L_x_188) ;  /* 0xfffffffc00f08947 */ /* 0x004fea000383ffff */
[----:B------:R-:W-:Y:S05]  /*8880*/  BRA `(.L_x_189) ;  /* 0xffffffbc00a07947 */ /* 0x000fea000383ffff */
.L_x_98:
[----:B------:R-:W-:-:S07]  /*8890*/  MOV R0, UR8 ;  /* 0x0000000800007c02 */ /* 0x000fce0008000f00 */
.L_x_190:
[----:B-1----:R1:W2:Y:S02]  /*88a0*/  SYNCS.PHASECHK.TRANS64.TRYWAIT P1, [R0+URZ+0x1e0], R3 ;  /* 0x0001e003000075a7 */ /* 0x0022a400080211ff */
[----:B--2---:R-:W-:Y:S05]  /*88b0*/  @!P1 NANOSLEEP.SYNCS 0x989680 ;  /* 0x009896800000995d */ /* 0x004fea0003900000 */
[----:B------:R-:W2:Y:S02]  /*88c0*/  @!P1 SYNCS.PHASECHK.TRANS64 P1, [R0+URZ+0x1e0], R3 ;  /* 0x0001e003000095a7 */ /* 0x000ea400080210ff */
[----:B--2---:R-:W-:Y:S05]  /*88d0*/  @!P1 BRA `(.L_x_190) ;  /* 0xfffffffc00f09947 */ /* 0x004fea000383ffff */
[----:B------:R-:W-:Y:S05]  /*88e0*/  BRA `(.L_x_191) ;  /* 0xffffffbc00ec7947 */ /* 0x000fea000383ffff */
.L_x_103:
[----:B--2---:R2:W4:Y:S02]  /*88f0*/  SYNCS.PHASECHK.TRANS64.TRYWAIT P0, [R0+URZ+0x160], R3 ;  /* 0x00016003000075a7 */ /* 0x00452400080011ff */
[----:B----4-:R-:W-:Y:S05]  /*8900*/  @!P0 NANOSLEEP.SYNCS 0x989680 ;  /* 0x009896800000895d */ /* 0x010fea0003900000 */
[----:B------:R-:W4:Y:S02]  /*8910*/  @!P0 SYNCS.PHASECHK.TRANS64 P0, [R0+URZ+0x160], R3 ;  /* 0x00016003000085a7 */ /* 0x000f2400080010ff */
[----:B----4-:R-:W-:Y:S05]  /*8920*/  @!P0 BRA `(.L_x_103) ;  /* 0xfffffffc00f08947 */ /* 0x010fea000383ffff */
[----:B------:R-:W-:Y:S05]  /*8930*/  BRA `(.L_x_192) ;  /* 0xffffffc000f07947 */ /* 0x000fea000383ffff */
.L_x_106:
[----:B------:R-:W-:Y:S07]  /*8940*/  MOV R0, UR6 ;  /* 0x0000000600007c02 */ /* 0x000fee0008000f00 */
.L_x_193:
[----:B--2---:R2:W4:Y:S02]  /*8950*/  SYNCS.PHASECHK.TRANS64.TRYWAIT P0, [R0+URZ+0x158], R3 ;  /* 0x00015803000075a7 */ /* 0x00452400080011ff */
[----:B----4-:R-:W-:Y:S05]  /*8960*/  @!P0 NANOSLEEP.SYNCS 0x989680 ;  /* 0x009896800000895d */ /* 0x010fea0003900000 */
[----:B------:R-:W4:Y:S02]  /*8970*/  @!P0 SYNCS.PHASECHK.TRANS64 P0, [R0+URZ+0x158], R3 ;  /* 0x00015803000085a7 */ /* 0x000f2400080010ff */
[----:B----4-:R-:W-:Y:S05]  /*8980*/  @!P0 BRA `(.L_x_193) ;  /* 0xfffffffc00f08947 */ /* 0x010fea000383ffff */
[----:B------:R-:W-:Y:S05]  /*8990*/  BRA `(.L_x_105) ;  /* 0xffffffc400dc7947 */ /* 0x000fea000383ffff */
.L_x_109:
[----:B------:R-:W-:Y:S07]  /*89a0*/  MOV R3, UR6 ;  /* 0x0000000600037c02 */ /* 0x000fee0008000f00 */
.L_x_194:
[----:B-1----:R1:W2:Y:S02]  /*89b0*/  SYNCS.PHASECHK.TRANS64.TRYWAIT P2, [R3+URZ+0x148], R26 ;  /* 0x0001481a030075a7 */ /* 0x0022a400080411ff */
[----:B--2---:R-:W-:Y:S05]  /*89c0*/  @!P2 NANOSLEEP.SYNCS 0x989680 ;  /* 0x009896800000a95d */ /* 0x004fea0003900000 */
[----:B------:R-:W2:Y:S02]  /*89d0*/  @!P2 SYNCS.PHASECHK.TRANS64 P2, [R3+URZ+0x148], R26 ;  /* 0x0001481a0300a5a7 */ /* 0x000ea400080410ff */
[----:B--2---:R-:W-:Y:S05]  /*89e0*/  @!P2 BRA `(.L_x_194) ;  /* 0xfffffffc00f0a947 */ /* 0x004fea000383ffff */
[----:B------:R-:W-:Y:S05]  /*89f0*/  BRA `(.L_x_195) ;  /* 0xffffffc800707947 */ /* 0x000fea000383ffff */
.L_x_112:
[----:B---3--:R3:W4:Y:S02]  /*8a00*/  SYNCS.PHASECHK.TRANS64.TRYWAIT P0, [R0+URZ+0x160], R3 ;  /* 0x00016003000075a7 */ /* 0x00872400080011ff */
[----:B----4-:R-:W-:Y:S05]  /*8a10*/  @!P0 NANOSLEEP.SYNCS 0x989680 ;  /* 0x009896800000895d */ /* 0x010fea0003900000 */
[----:B------:R-:W4:Y:S02]  /*8a20*/  @!P0 SYNCS.PHASECHK.TRANS64 P0, [R0+URZ+0x160], R3 ;  /* 0x00016003000085a7 */ /* 0x000f2400080010ff */
[----:B----4-:R-:W-:Y:S05]  /*8a30*/  @!P0 BRA `(.L_x_112) ;  /* 0xfffffffc00f08947 */ /* 0x010fea000383ffff */
[----:B------:R-:W-:Y:S05]  /*8a40*/  BRA `(.L_x_196) ;  /* 0xffffffcc00c07947 */ /* 0x000fea000383ffff */
.L_x_123:
[----:B-1----:R-:W-:Y:S04]  /*8a50*/  MOV R0, UR43 ;  /* 0x0000002b00007c02 */ /* 0x002fe80008000f00 */
[----:B------:R1:W2:Y:S03]  /*8a60*/  SYNCS.PHASECHK.TRANS64.TRYWAIT P1, [R0+URZ+0x140], R3 ;  /* 0x00014003000075a7 */ /* 0x0002a600080211ff */
[----:B--2---:R-:W-:Y:S05]  /*8a70*/  @!P1 NANOSLEEP.SYNCS 0x989680 ;  /* 0x009896800000995d */ /* 0x004fea0003900000 */
[----:B------:R-:W2:Y:S02]  /*8a80*/  @!P1 SYNCS.PHASECHK.TRANS64 P1, [R0+URZ+0x140], R3 ;  /* 0x00014003000095a7 */ /* 0x000ea400080210ff */
[----:B--2---:R-:W-:Y:S05]  /*8a90*/  @!P1 BRA `(.L_x_123) ;  /* 0xfffffffc00ec9947 */ /* 0x004fea000383ffff */
[----:B------:R-:W-:Y:S05]  /*8aa0*/  BRA `(.L_x_122) ;  /* 0xffffffd800bc7947 */ /* 0x000fea000383ffff */
.L_x_125:
[----:B------:R1:W1:Y:S02]  /*8ab0*/  SYNCS.PHASECHK.TRANS64.TRYWAIT P1, [R181+URZ+0x180], R2 ;  /* 0x00018002b50075a7 */ /* 0x00026400080211ff */
[----:B-1----:R-:W-:Y:S05]  /*8ac0*/  @!P1 NANOSLEEP.SYNCS 0x989680 ;  /* 0x009896800000995d */ /* 0x002fea0003900000 */
[----:B------:R-:W1:Y:S02]  /*8ad0*/  @!P1 SYNCS.PHASECHK.TRANS64 P1, [R181+URZ+0x180], R2 ;  /* 0x00018002b50095a7 */ /* 0x000e6400080210ff */
[----:B-1----:R-:W-:Y:S05]  /*8ae0*/  @!P1 BRA `(.L_x_125) ;  /* 0xfffffffc00f09947 */ /* 0x002fea000383ffff */
[----:B------:R-:W-:Y:S05]  /*8af0*/  BRA `(.L_x_124) ;  /* 0xffffffdc00007947 */ /* 0x000fea000383ffff */
        .weak           $__internal_0_$__cuda_sm10x_tcgen05_guardrail_trap_col_being_dealloced_not_returned_by_alloc
        .type           $__internal_0_$__cuda_sm10x_tcgen05_guardrail_trap_col_being_dealloced_not_returned_by_alloc,@function
        .size           $__internal_0_$__cuda_sm10x_tcgen05_guardrail_trap_col_being_dealloced_not_returned_by_alloc,($__internal_1_$__cuda_sm10x_tcgen05_guardrail_trap_phase_invalid_during_alloc - $__internal_0_$__cuda_sm10x_tcgen05_guardrail_trap_col_being_dealloced_not_returned_by_alloc)
$__internal_0_$__cuda_sm10x_tcgen05_guardrail_trap_col_being_dealloced_not_returned_by_alloc:
[----:B------:R-:W-:Y:S05]  /*8b00*/  BPT.TRAP 0x1 ;  /* 0x000000040000795c */ /* 0x000fea0000300000 */
[----:B------:R-:W-:-:S04]  /*8b10*/  HFMA2 R3, -RZ, RZ, 0, 0 ;  /* 0x00000000ff037431 */ /* 0x000fc800000001ff */
[----:B------:R-:W-:Y:S05]  /*8b20*/  RET.REL.NODEC R2 `(_ZN7cutlass13device_kernelINS_4gemm6kernel13GemmUniversalIN4cute5tupleIJiiiiEEENS1_10collective13CollectiveMmaINS1_35MainloopSm100TmaUmmaWarpSpecializedILi20ELi2ELi4ENS5_IJNS4_1CILi2EEENSA_ILi1EEESC_EEEEENS5_IJNSA_ILi256EEENSA_ILi64EEESG_EEENS_12float_e5m2_tENS5_IJlSC_lEEESI_SJ_NS4_8TiledMMAINS4_8MMA_AtomIJNS4_10MMA_TraitsINS4_25SM100_MMA_F8F6F4_2x1SM_SSEJSI_SI_fSF_SG_NS4_17integral_constantINS4_4UMMA5MajorELSQ_0EEESR_NSO_INSP_7ScaleInELSS_0EEEST_EEEEEENS4_6LayoutINS5_IJSC_SC_SC_EEENS5_IJNSA_ILi0EEESY_SY_EEEEENS5_IJNS4_10UnderscoreES11_S11_EEEEENS4_18SM100_TMA_2SM_LOADENS4_14ComposedLayoutINS4_7SwizzleILi2ELi4ELi3EEENS4_18smem_ptr_flag_bitsILi8EEENSW_INS5_IJNSA_ILi8EEESG_EEENS5_IJSG_SC_EEEEEEEvNS4_8identityES14_S1E_vS1F_EENS_8epilogue10collective18CollectiveEpilogueINS1H_23Sm100TmaWarpSpecializedILi1ELi1ELi64ELb0ELb0EEEJNS5_IJNSA_ILi128EEESG_SG_EEENS5_IJNSW_IS1M_SC_EENSW_ISG_SC_EEEEESI_SJ_SI_SJ_NS1H_6fusion15FusionCallbacksIS1L_NS1R_17LinearCombinationISI_fSI_fLNS_15FloatRoundStyleE2EEES1N_S1Q_JEEENS4_5SM1004TMEM4LOAD26SM100_TMEM_LOAD_32dp32b64xENS4_13SM90_TMA_LOADES1E_NS4_39AutoVectorizingCopyWithAssumedAlignmentILi128EEENS4_14SM90_TMA_STOREES1E_S23_S23_EEEvvEEEEvNT_6ParamsE) ;  /* 0xffffff7402347950 */ /* 0x000fea0003c3ffff */
        .weak           $__internal_1_$__cuda_sm10x_tcgen05_guardrail_trap_phase_invalid_during_alloc
        .type           $__internal_1_$__cuda_sm10x_tcgen05_guardrail_trap_phase_invalid_during_alloc,@function
        .size           $__internal_1_$__cuda_sm10x_tcgen05_guardrail_trap_phase_invalid_during_alloc,($__internal_2_$__cuda_sm10x_tcgen05_guardrail_trap_unallocated_columns_being_dealloced - $__internal_1_$__cuda_sm10x_tcgen05_guardrail_trap_phase_invalid_during_alloc)
$__internal_1_$__cuda_sm10x_tcgen05_guardrail_trap_phase_invalid_during_alloc:
[----:B------:R-:W-:Y:S05]  /*8b30*/  BPT.TRAP 0x1 ;  /* 0x000000040000795c */ /* 0x000fea0000300000 */
[----:B------:R-:W-:-:S04]  /*8b40*/  MOV R3, 0x0 ;  /* 0x0000000000037802 */ /* 0x000fc80000000f00 */
[----:B------:R-:W-:Y:S05]  /*8b50*/  RET.REL.NODEC R2 `(_ZN7cutlass13device_kernelINS_4gemm6kernel13GemmUniversalIN4cute5tupleIJiiiiEEENS1_10collective13CollectiveMmaINS1_35MainloopSm100TmaUmmaWarpSpecializedILi20ELi2ELi4ENS5_IJNS4_1CILi2EEENSA_ILi1EEESC_EEEEENS5_IJNSA_ILi256EEENSA_ILi64EEESG_EEENS_12float_e5m2_tENS5_IJlSC_lEEESI_SJ_NS4_8TiledMMAINS4_8MMA_AtomIJNS4_10MMA_TraitsINS4_25SM100_MMA_F8F6F4_2x1SM_SSEJSI_SI_fSF_SG_NS4_17integral_constantINS4_4UMMA5MajorELSQ_0EEESR_NSO_INSP_7ScaleInELSS_0EEEST_EEEEEENS4_6LayoutINS5_IJSC_SC_SC_EEENS5_IJNSA_ILi0EEESY_SY_EEEEENS5_IJNS4_10UnderscoreES11_S11_EEEEENS4_18SM100_TMA_2SM_LOADENS4_14ComposedLayoutINS4_7SwizzleILi2ELi4ELi3EEENS4_18smem_ptr_flag_bitsILi8EEENSW_INS5_IJNSA_ILi8EEESG_EEENS5_IJSG_SC_EEEEEEEvNS4_8identityES14_S1E_vS1F_EENS_8epilogue10collective18CollectiveEpilogueINS1H_23Sm100TmaWarpSpecializedILi1ELi1ELi64ELb0ELb0EEEJNS5_IJNSA_ILi128EEESG_SG_EEENS5_IJNSW_IS1M_SC_EENSW_ISG_SC_EEEEESI_SJ_SI_SJ_NS1H_6fusion15FusionCallbacksIS1L_NS1R_17LinearCombinationISI_fSI_fLNS_15FloatRoundStyleE2EEES1N_S1Q_JEEENS4_5SM1004TMEM4LOAD26SM100_TMEM_LOAD_32dp32b64xENS4_13SM90_TMA_LOADES1E_NS4_39AutoVectorizingCopyWithAssumedAlignmentILi128EEENS4_14SM90_TMA_STOREES1E_S23_S23_EEEvvEEEEvNT_6ParamsE) ;  /* 0xffffff7402287950 */ /* 0x000fea0003c3ffff */
        .weak           $__internal_2_$__cuda_sm10x_tcgen05_guardrail_trap_unallocated_columns_being_dealloced
        .type           $__internal_2_$__cuda_sm10x_tcgen05_guardrail_trap_unallocated_columns_being_dealloced,@function
        .size           $__internal_2_$__cuda_sm10x_tcgen05_guardrail_trap_unallocated_columns_being_dealloced,(.L_x_198 - $__internal_2_$__cuda_sm10x_tcgen05_guardrail_trap_unallocated_columns_being_dealloced)
$__internal_2_$__cuda_sm10x_tcgen05_guardrail_trap_unallocated_columns_being_dealloced:
[----:B------:R-:W-:Y:S05]  /*8b60*/  BPT.TRAP 0x1 ;  /* 0x000000040000795c */ /* 0x000fea0000300000 */
[----:B------:R-:W-:-:S04]  /*8b70*/  HFMA2 R3, -RZ, RZ, 0, 0 ;  /* 0x00000000ff037431 */ /* 0x000fc800000001ff */
[----:B------:R-:W-:Y:S05]  /*8b80*/  RET.REL.NODEC R2 `(_ZN7cutlass13device_kernelINS_4gemm6kernel13GemmUniversalIN4cute5tupleIJiiiiEEENS1_10collective13CollectiveMmaINS1_35MainloopSm100TmaUmmaWarpSpecializedILi20ELi2ELi4ENS5_IJNS4_1CILi2EEENSA_ILi1EEESC_EEEEENS5_IJNSA_ILi256EEENSA_ILi64EEESG_EEENS_12float_e5m2_tENS5_IJlSC_lEEESI_SJ_NS4_8TiledMMAINS4_8MMA_AtomIJNS4_10MMA_TraitsINS4_25SM100_MMA_F8F6F4_2x1SM_SSEJSI_SI_fSF_SG_NS4_17integral_constantINS4_4UMMA5MajorELSQ_0EEESR_NSO_INSP_7ScaleInELSS_0EEEST_EEEEEENS4_6LayoutINS5_IJSC_SC_SC_EEENS5_IJNSA_ILi0EEESY_SY_EEEEENS5_IJNS4_10UnderscoreES11_S11_EEEEENS4_18SM100_TMA_2SM_LOADENS4_14ComposedLayoutINS4_7SwizzleILi2ELi4ELi3EEENS4_18smem_ptr_flag_bitsILi8EEENSW_INS5_IJNSA_ILi8EEESG_EEENS5_IJSG_SC_EEEEEEEvNS4_8identityES14_S1E_vS1F_EENS_8epilogue10collective18CollectiveEpilogueINS1H_23Sm100TmaWarpSpecializedILi1ELi1ELi64ELb0ELb0EEEJNS5_IJNSA_ILi128EEESG_SG_EEENS5_IJNSW_IS1M_SC_EENSW_ISG_SC_EEEEESI_SJ_SI_SJ_NS1H_6fusion15FusionCallbacksIS1L_NS1R_17LinearCombinationISI_fSI_fLNS_15FloatRoundStyleE2EEES1N_S1Q_JEEENS4_5SM1004TMEM4LOAD26SM100_TMEM_LOAD_32dp32b64xENS4_13SM90_TMA_LOADES1E_NS4_39AutoVectorizingCopyWithAssumedAlignmentILi128EEENS4_14SM90_TMA_STOREES1E_S23_S23_EEEvvEEEEvNT_6ParamsE) ;  /* 0xffffff74021c7950 */ /* 0x000fea0003c3ffff */
.L_x_197:
[----:B------:R-:W-:-:S00]  /*8b90*/  BRA `(.L_x_197) ;  /* 0xfffffffc00fc7947 */ /* 0x000fc0000383ffff */
[----:B------:R-:W-:-:S00]  /*8ba0*/  NOP ;  /* 0x0000000000007918 */ /* 0x000fc00000000000 */
        /* <DEDUP_REMOVED lines=13> */
.L_x_198:


//--------------------- .nv.global.init           --------------------------
	.section	.nv.global.init,"aw",@progbits
.nv.global.init:
	.type		$str$27,@object
	.size		$str$27,($str$28 - $str$27)
$str$27:
        /*0000*/ 	.byte	0x28, 0x61, 0x64, 0x64, 0x72, 0x65, 0x73, 0x73, 0x20, 0x26, 0x20, 0x6d, 0x61, 0x73, 0x6b, 0x29
        /*0010*/ 	.byte	0x20, 0x3d, 0x3d, 0x20, 0x30, 0x00
	.type		$str$28,@object
	.size		$str$28,($str$26 - $str$28)
$str$28:
        /*0016*/ 	.byte	0x2f, 0x74, 0x6d, 0x70, 0x2f, 0x63, 0x75, 0x74, 0x6c, 0x61, 0x73, 0x73, 0x5f, 0x73, 0x77, 0x65
        /*0026*/ 	.byte	0x65, 0x70, 0x5f, 0x73, 0x72, 0x63, 0x2f, 0x69, 0x6e, 0x63, 0x6c, 0x75, 0x64, 0x65, 0x2f, 0x63
        /*0036*/ 	.byte	0x75, 0x74, 0x65, 0x2f, 0x70, 0x6f, 0x69, 0x6e, 0x74, 0x65, 0x72, 0x5f, 0x66, 0x6c, 0x61, 0x67
        /*0046*/ 	.byte	0x67, 0x65, 0x64, 0x2e, 0x68, 0x70, 0x70, 0x00
	.type		$str$26,@object
	.size		$str$26,($str$25 - $str$26)
$str$26:
        /*004e*/ 	.byte	0x2f, 0x74, 0x6d, 0x70, 0x2f, 0x63, 0x75, 0x74, 0x6c, 0x61, 0x73, 0x73, 0x5f, 0x73, 0x77, 0x65
        /*005e*/ 	.byte	0x65, 0x70, 0x5f, 0x73, 0x72, 0x63, 0x2f, 0x69, 0x6e, 0x63, 0x6c, 0x75, 0x64, 0x65, 0x2f, 0x63
        /*006e*/ 	.byte	0x75, 0x74, 0x65, 0x2f, 0x61, 0x74, 0x6f, 0x6d, 0x2f, 0x63, 0x6f, 0x70, 0x79, 0x5f, 0x74, 0x72
        /*007e*/ 	.byte	0x61, 0x69, 0x74, 0x73, 0x5f, 0x73, 0x6d, 0x31, 0x30, 0x30, 0x2e, 0x68, 0x70, 0x70, 0x00
	.type		$str$25,@object
	.size		$str$25,(__unnamed_1 - $str$25)
$str$25:
        /*008d*/ 	.byte	0x28, 0x28, 0x75, 0x69, 0x6e, 0x74, 0x33, 0x32, 0x5f, 0x74, 0x28, 0x74, 0x68, 0x72, 0x65, 0x61
        /*009d*/ 	.byte	0x64, 0x49, 0x64, 0x78, 0x2e, 0x78, 0x29, 0x20, 0x2f, 0x20, 0x33, 0x32, 0x29, 0x20, 0x25, 0x20
        /*00ad*/ 	.byte	0x34, 0x29, 0x20, 0x3d, 0x3d, 0x20, 0x28, 0x28, 0x28, 0x74, 0x6d, 0x65, 0x6d, 0x5f, 0x61, 0x64
        /*00bd*/ 	.byte	0x64, 0x72, 0x20, 0x3e, 0x3e, 0x20, 0x31, 0x36, 0x29, 0x20, 0x2f, 0x20, 0x33, 0x32, 0x29, 0x20
        /*00cd*/ 	.byte	0x25, 0x20, 0x34, 0x29, 0x00
	.type		__unnamed_1,@object
	.size		__unnamed_1,(__unnamed_2 - __unnamed_1)
__unnamed_1:
        /*00d2*/ 	.byte	0x61, 0x75, 0x74, 0x6f, 0x20, 0x63, 0x75, 0x74, 0x65, 0x3a, 0x3a, 0x61, 0x73, 0x5f, 0x70, 0x6f
        /* <DEDUP_REMOVED lines=24> */
        /*0262*/ 	.byte	0x43, 0x3c, 0x38, 0x31, 0x39, 0x32, 0x3e, 0x3e, 0x3e, 0x3e, 0x5d, 0x00
	.type		__unnamed_2,@object
	.size		__unnamed_2,(.L_2 - __unnamed_2)
__unnamed_2:
        /* <DEDUP_REMOVED lines=42> */
        /*050e*/ 	.byte	0x3e, 0x3e, 0x3e, 0x3e, 0x5d, 0x00
.L_2:


//--------------------- .nv.shared._ZN7cutlass13device_kernelINS_4gemm6kernel13GemmUniversalIN4cute5tupleIJiiiiEEENS1_10collective13CollectiveMmaINS1_35MainloopSm100TmaUmmaWarpSpecializedILi20ELi2ELi4ENS5_IJNS4_1CILi2EEENSA_ILi1EEESC_EEEEENS5_IJNSA_ILi256EEENSA_ILi64EEESG_EEENS_12float_e5m2_tENS5_IJlSC_lEEESI_SJ_NS4_8TiledMMAINS4_8MMA_AtomIJNS4_10MMA_TraitsINS4_25SM100_MMA_F8F6F4_2x1SM_SSEJSI_SI_fSF_SG_NS4_17integral_constantINS4_4UMMA5MajorELSQ_0EEESR_NSO_INSP_7ScaleInELSS_0EEEST_EEEEEENS4_6LayoutINS5_IJSC_SC_SC_EEENS5_IJNSA_ILi0EEESY_SY_EEEEENS5_IJNS4_10UnderscoreES11_S11_EEEEENS4_18SM100_TMA_2SM_LOADENS4_14ComposedLayoutINS4_7SwizzleILi2ELi4ELi3EEENS4_18smem_ptr_flag_bitsILi8EEENSW_INS5_IJNSA_ILi8EEESG_EEENS5_IJSG_SC_EEEEEEEvNS4_8identityES14_S1E_vS1F_EENS_8epilogue10collective18CollectiveEpilogueINS1H_23Sm100TmaWarpSpecializedILi1ELi1ELi64ELb0ELb0EEEJNS5_IJNSA_ILi128EEESG_SG_EEENS5_IJNSW_IS1M_SC_EENSW_ISG_SC_EEEEESI_SJ_SI_SJ_NS1H_6fusion15FusionCallbacksIS1L_NS1R_17LinearCombinationISI_fSI_fLNS_15FloatRoundStyleE2EEES1N_S1Q_JEEENS4_5SM1004TMEM4LOAD26SM100_TMEM_LOAD_32dp32b64xENS4_13SM90_TMA_LOADES1E_NS4_39AutoVectorizingCopyWithAssumedAlignmentILi128EEENS4_14SM90_TMA_STOREES1E_S23_S23_EEEvvEEEEvNT_6ParamsE --------------------------
	.section	.nv.shared._ZN7cutlass13device_kernelINS_4gemm6kernel13GemmUniversalIN4cute5tupleIJiiiiEEENS1_10collective13CollectiveMmaINS1_35MainloopSm100TmaUmmaWarpSpecializedILi20ELi2ELi4ENS5_IJNS4_1CILi2EEENSA_ILi1EEESC_EEEEENS5_IJNSA_ILi256EEENSA_ILi64EEESG_EEENS_12float_e5m2_tENS5_IJlSC_lEEESI_SJ_NS4_8TiledMMAINS4_8MMA_AtomIJNS4_10MMA_TraitsINS4_25SM100_MMA_F8F6F4_2x1SM_SSEJSI_SI_fSF_SG_NS4_17integral_constantINS4_4UMMA5MajorELSQ_0EEESR_NSO_INSP_7ScaleInELSS_0EEEST_EEEEEENS4_6LayoutINS5_IJSC_SC_SC_EEENS5_IJNSA_ILi0EEESY_SY_EEEEENS5_IJNS4_10UnderscoreES11_S11_EEEEENS4_18SM100_TMA_2SM_LOADENS4_14ComposedLayoutINS4_7SwizzleILi2ELi4ELi3EEENS4_18smem_ptr_flag_bitsILi8EEENSW_INS5_IJNSA_ILi8EEESG_EEENS5_IJSG_SC_EEEEEEEvNS4_8identityES14_S1E_vS1F_EENS_8epilogue10collective18CollectiveEpilogueINS1H_23Sm100TmaWarpSpecializedILi1ELi1ELi64ELb0ELb0EEEJNS5_IJNSA_ILi128EEESG_SG_EEENS5_IJNSW_IS1M_SC_EENSW_ISG_SC_EEEEESI_SJ_SI_SJ_NS1H_6fusion15FusionCallbacksIS1L_NS1R_17LinearCombinationISI_fSI_fLNS_15FloatRoundStyleE2EEES1N_S1Q_JEEENS4_5SM1004TMEM4LOAD26SM100_TMEM_LOAD_32dp32b64xENS4_13SM90_TMA_LOADES1E_NS4_39AutoVectorizingCopyWithAssumedAlignmentILi128EEENS4_14SM90_TMA_STOREES1E_S23_S23_EEEvvEEEEvNT_6ParamsE,"aw",@nobits
	.sectionflags	@""
	.align	16
	.zero		1024


//--------------------- .nv.shared.reserved.0     --------------------------
	.section	.nv.shared.reserved.0,"aw",@nobits
	.weak		__nv_reservedSMEM_offset_0_alias
	.size		__nv_reservedSMEM_offset_0_alias, 0, 64
	.other		__nv_reservedSMEM_offset_0_alias,@"STO_CUDA_RESERVED_SHARED STV_DEFAULT"
__nv_reservedSMEM_offset_0_alias:
	.zero		0
.nv.shared.reserved.0:
	.zero		64
	.weak		__nv_reservedSMEM_tcgen05_partition
	.type		__nv_reservedSMEM_tcgen05_partition,@object
	.size		__nv_reservedSMEM_tcgen05_partition,(.L_0 - __nv_reservedSMEM_tcgen05_partition)
__nv_reservedSMEM_tcgen05_partition:
	.zero		32
.L_0:


//--------------------- .nv.global                --------------------------
	.section	.nv.global,"aw",@nobits
.nv.global:
	.type		_ZN40_INTERNAL_4c933c40_4_k_cu_ec2c1097_268114cute1_E,@object
	.size		_ZN40_INTERNAL_4c933c40_4_k_cu_ec2c1097_268114cute1_E,(_ZN40_INTERNAL_4c933c40_4_k_cu_ec2c1097_268114cuda3std3__45__cpo6cbeginE - _ZN40_INTERNAL_4c933c40_4_k_cu_ec2c1097_268114cute1_E)
_ZN40_INTERNAL_4c933c40_4_k_cu_ec2c1097_268114cute1_E:
	.zero		1
	.type		_ZN40_INTERNAL_4c933c40_4_k_cu_ec2c1097_268114cuda3std3__45__cpo6cbeginE,@object
	.size		_ZN40_INTERNAL_4c933c40_4_k_cu_ec2c1097_268114cuda3std3__45__cpo6cbeginE,(_ZN40_INTERNAL_4c933c40_4_k_cu_ec2c1097_268114cuda3std3__48in_placeE - _ZN40_INTERNAL_4c933c40_4_k_cu_ec2c1097_268114cuda3std3__45__cpo6cbeginE)
_ZN40_INTERNAL_4c933c40_4_k_cu_ec2c1097_268114cuda3std3__45__cpo6cbeginE:
	.zero		1
	.type		_ZN40_INTERNAL_4c933c40_4_k_cu_ec2c1097_268114cuda3std3__48in_placeE,@object
	.size		_ZN40_INTERNAL_4c933c40_4_k_cu_ec2c1097_268114cuda3std3__48in_placeE,(_ZN40_INTERNAL_4c933c40_4_k_cu_ec2c1097_268114cuda3std6ranges3__45__cpo9iter_moveE - _ZN40_INTERNAL_4c933c40_4_k_cu_ec2c1097_268114cuda3std3__48in_placeE)
_ZN40_INTERNAL_4c933c40_4_k_cu_ec2c1097_268114cuda3std3__48in_placeE:
	.zero		1
	.type		_ZN40_INTERNAL_4c933c40_4_k_cu_ec2c1097_268114cuda3std6ranges3__45__cpo9iter_moveE,@object
	.size		_ZN40_INTERNAL_4c933c40_4_k_cu_ec2c1097_268114cuda3std6ranges3__45__cpo9iter_moveE,(_ZN40_INTERNAL_4c933c40_4_k_cu_ec2c1097_268114cuda3std3__45__cpo5beginE - _ZN40_INTERNAL_4c933c40_4_k_cu_ec2c1097_268114cuda3std6ranges3__45__cpo9iter_moveE)
_ZN40_INTERNAL_4c933c40_4_k_cu_ec2c1097_268114cuda3std6ranges3__45__cpo9iter_moveE:
	.zero		1
	.type		_ZN40_INTERNAL_4c933c40_4_k_cu_ec2c1097_268114cuda3std3__45__cpo5beginE,@object
	.size		_ZN40_INTERNAL_4c933c40_4_k_cu_ec2c1097_268114cuda3std3__45__cpo5beginE,(_ZN40_INTERNAL_4c933c40_4_k_cu_ec2c1097_268114cuda3std3__442_GLOBAL__N__4c933c40_4_k_cu_ec2c1097_268116ignoreE - _ZN40_INTERNAL_4c933c40_4_k_cu_ec2c1097_268114cuda3std3__45__cpo5beginE)
_ZN40_INTERNAL_4c933c40_4_k_cu_ec2c1097_268114cuda3std3__45__cpo5beginE:
	.zero		1
	.type		_ZN40_INTERNAL_4c933c40_4_k_cu_ec2c1097_268114cuda3std3__442_GLOBAL__N__4c933c40_4_k_cu_ec2c1097_268116ignoreE,@object
	.size		_ZN40_INTERNAL_4c933c40_4_k_cu_ec2c1097_268114cuda3std3__442_GLOBAL__N__4c933c40_4_k_cu_ec2c1097_268116ignoreE,(_ZN40_INTERNAL_4c933c40_4_k_cu_ec2c1097_268114cute7productE - _ZN40_INTERNAL_4c933c40_4_k_cu_ec2c1097_268114cuda3std3__442_GLOBAL__N__4c933c40_4_k_cu_ec2c1097_268116ignoreE)
_ZN40_INTERNAL_4c933c40_4_k_cu_ec2c1097_268114cuda3std3__442_GLOBAL__N__4c933c40_4_k_cu_ec2c1097_268116ignoreE:
	.zero		1
	.type		_ZN40_INTERNAL_4c933c40_4_k_cu_ec2c1097_268114cute7productE,@object
	.size		_ZN40_INTERNAL_4c933c40_4_k_cu_ec2c1097_268114cute7productE,(_ZN40_INTERNAL_4c933c40_4_k_cu_ec2c1097_268114cuda3std3__45__cpo3endE - _ZN40_INTERNAL_4c933c40_4_k_cu_ec2c1097_268114cute7productE)
_ZN40_INTERNAL_4c933c40_4_k_cu_ec2c1097_268114cute7productE:
	.zero		1
	.type		_ZN40_INTERNAL_4c933c40_4_k_cu_ec2c1097_268114cuda3std3__45__cpo3endE,@object
	.size		_ZN40_INTERNAL_4c933c40_4_k_cu_ec2c1097_268114cuda3std3__45__cpo3endE,(_ZN40_INTERNAL_4c933c40_4_k_cu_ec2c1097_268114cuda3std3__419piecewise_constructE - _ZN40_INTERNAL_4c933c40_4_k_cu_ec2c1097_268114cuda3std3__45__cpo3endE)
_ZN40_INTERNAL_4c933c40_4_k_cu_ec2c1097_268114cuda3std3__45__cpo3endE:
	.zero		1
	.type		_ZN40_INTERNAL_4c933c40_4_k_cu_ec2c1097_268114cuda3std3__419piecewise_constructE,@object
	.size		_ZN40_INTERNAL_4c933c40_4_k_cu_ec2c1097_268114cuda3std3__419piecewise_constructE,(_ZN40_INTERNAL_4c933c40_4_k_cu_ec2c1097_268114cuda3std3__45__cpo4cendE - _ZN40_INTERNAL_4c933c40_4_k_cu_ec2c1097_268114cuda3std3__419piecewise_constructE)
_ZN40_INTERNAL_4c933c40_4_k_cu_ec2c1097_268114cuda3std3__419piecewise_constructE:
	.zero		1
	.type		_ZN40_INTERNAL_4c933c40_4_k_cu_ec2c1097_268114cuda3std3__45__cpo4cendE,@object
	.size		_ZN40_INTERNAL_4c933c40_4_k_cu_ec2c1097_268114cuda3std3__45__cpo4cendE,(_ZN40_INTERNAL_4c933c40_4_k_cu_ec2c1097_268114cuda3std6ranges3__45__cpo4swapE - _ZN40_INTERNAL_4c933c40_4_k_cu_ec2c1097_268114cuda3std3__45__cpo4cendE)
_ZN40_INTERNAL_4c933c40_4_k_cu_ec2c1097_268114cuda3std3__45__cpo4cendE:
	.zero		1
	.type		_ZN40_INTERNAL_4c933c40_4_k_cu_ec2c1097_268114cuda3std6ranges3__45__cpo4swapE,@object
	.size		_ZN40_INTERNAL_4c933c40_4_k_cu_ec2c1097_268114cuda3std6ranges3__45__cpo4swapE,(.L_10 - _ZN40_INTERNAL_4c933c40_4_k_cu_ec2c1097_268114cuda3std6ranges3__45__cpo4swapE)
_ZN40_INTERNAL_4c933c40_4_k_cu_ec2c1097_268114cuda3std6ranges3__45__cpo4swapE:
	.zero		1
.L_10:


//--------------------- .nv.constant0._ZN7cutlass13device_kernelINS_4gemm6kernel13GemmUniversalIN4cute5tupleIJiiiiEEENS1_10collective13CollectiveMmaINS1_35MainloopSm100TmaUmmaWarpSpecializedILi20ELi2ELi4ENS5_IJNS4_1CILi2EEENSA_ILi1EEESC_EEEEENS5_IJNSA_ILi256EEENSA_ILi64EEESG_EEENS_12float_e5m2_tENS5_IJlSC_lEEESI_SJ_NS4_8TiledMMAINS4_8MMA_AtomIJNS4_10MMA_TraitsINS4_25SM100_MMA_F8F6F4_2x1SM_SSEJSI_SI_fSF_SG_NS4_17integral_constantINS4_4UMMA5MajorELSQ_0EEESR_NSO_INSP_7ScaleInELSS_0EEEST_EEEEEENS4_6LayoutINS5_IJSC_SC_SC_EEENS5_IJNSA_ILi0EEESY_SY_EEEEENS5_IJNS4_10UnderscoreES11_S11_EEEEENS4_18SM100_TMA_2SM_LOADENS4_14ComposedLayoutINS4_7SwizzleILi2ELi4ELi3EEENS4_18smem_ptr_flag_bitsILi8EEENSW_INS5_IJNSA_ILi8EEESG_EEENS5_IJSG_SC_EEEEEEEvNS4_8identityES14_S1E_vS1F_EENS_8epilogue10collective18CollectiveEpilogueINS1H_23Sm100TmaWarpSpecializedILi1ELi1ELi64ELb0ELb0EEEJNS5_IJNSA_ILi128EEESG_SG_EEENS5_IJNSW_IS1M_SC_EENSW_ISG_SC_EEEEESI_SJ_SI_SJ_NS1H_6fusion15FusionCallbacksIS1L_NS1R_17LinearCombinationISI_fSI_fLNS_15FloatRoundStyleE2EEES1N_S1Q_JEEENS4_5SM1004TMEM4LOAD26SM100_TMEM_LOAD_32dp32b64xENS4_13SM90_TMA_LOADES1E_NS4_39AutoVectorizingCopyWithAssumedAlignmentILi128EEENS4_14SM90_TMA_STOREES1E_S23_S23_EEEvvEEEEvNT_6ParamsE --------------------------
	.section	.nv.constant0._ZN7cutlass13device_kernelINS_4gemm6kernel13GemmUniversalIN4cute5tupleIJiiiiEEENS1_10collective13CollectiveMmaINS1_35MainloopSm100TmaUmmaWarpSpecializedILi20ELi2ELi4ENS5_IJNS4_1CILi2EEENSA_ILi1EEESC_EEEEENS5_IJNSA_ILi256EEENSA_ILi64EEESG_EEENS_12float_e5m2_tENS5_IJlSC_lEEESI_SJ_NS4_8TiledMMAINS4_8MMA_AtomIJNS4_10MMA_TraitsINS4_25SM100_MMA_F8F6F4_2x1SM_SSEJSI_SI_fSF_SG_NS4_17integral_constantINS4_4UMMA5MajorELSQ_0EEESR_NSO_INSP_7ScaleInELSS_0EEEST_EEEEEENS4_6LayoutINS5_IJSC_SC_SC_EEENS5_IJNSA_ILi0EEESY_SY_EEEEENS5_IJNS4_10UnderscoreES11_S11_EEEEENS4_18SM100_TMA_2SM_LOADENS4_14ComposedLayoutINS4_7SwizzleILi2ELi4ELi3EEENS4_18smem_ptr_flag_bitsILi8EEENSW_INS5_IJNSA_ILi8EEESG_EEENS5_IJSG_SC_EEEEEEEvNS4_8identityES14_S1E_vS1F_EENS_8epilogue10collective18CollectiveEpilogueINS1H_23Sm100TmaWarpSpecializedILi1ELi1ELi64ELb0ELb0EEEJNS5_IJNSA_ILi128EEESG_SG_EEENS5_IJNSW_IS1M_SC_EENSW_ISG_SC_EEEEESI_SJ_SI_SJ_NS1H_6fusion15FusionCallbacksIS1L_NS1R_17LinearCombinationISI_fSI_fLNS_15FloatRoundStyleE2EEES1N_S1Q_JEEENS4_5SM1004TMEM4LOAD26SM100_TMEM_LOAD_32dp32b64xENS4_13SM90_TMA_LOADES1E_NS4_39AutoVectorizingCopyWithAssumedAlignmentILi128EEENS4_14SM90_TMA_STOREES1E_S23_S23_EEEvvEEEEvNT_6ParamsE,"a",@progbits
	.sectionflags	@""
	.align	4
.nv.constant0._ZN7cutlass13device_kernelINS_4gemm6kernel13GemmUniversalIN4cute5tupleIJiiiiEEENS1_10collective13CollectiveMmaINS1_35MainloopSm100TmaUmmaWarpSpecializedILi20ELi2ELi4ENS5_IJNS4_1CILi2EEENSA_ILi1EEESC_EEEEENS5_IJNSA_ILi256EEENSA_ILi64EEESG_EEENS_12float_e5m2_tENS5_IJlSC_lEEESI_SJ_NS4_8TiledMMAINS4_8MMA_AtomIJNS4_10MMA_TraitsINS4_25SM100_MMA_F8F6F4_2x1SM_SSEJSI_SI_fSF_SG_NS4_17integral_constantINS4_4UMMA5MajorELSQ_0EEESR_NSO_INSP_7ScaleInELSS_0EEEST_EEEEEENS4_6LayoutINS5_IJSC_SC_SC_EEENS5_IJNSA_ILi0EEESY_SY_EEEEENS5_IJNS4_10UnderscoreES11_S11_EEEEENS4_18SM100_TMA_2SM_LOADENS4_14ComposedLayoutINS4_7SwizzleILi2ELi4ELi3EEENS4_18smem_ptr_flag_bitsILi8EEENSW_INS5_IJNSA_ILi8EEESG_EEENS5_IJSG_SC_EEEEEEEvNS4_8identityES14_S1E_vS1F_EENS_8epilogue10collective18CollectiveEpilogueINS1H_23Sm100TmaWarpSpecializedILi1ELi1ELi64ELb0ELb0EEEJNS5_IJNSA_ILi128EEESG_SG_EEENS5_IJNSW_IS1M_SC_EENSW_ISG_SC_EEEEESI_SJ_SI_SJ_NS1H_6fusion15FusionCallbacksIS1L_NS1R_17LinearCombinationISI_fSI_fLNS_15FloatRoundStyleE2EEES1N_S1Q_JEEENS4_5SM1004TMEM4LOAD26SM100_TMEM_LOAD_32dp32b64xENS4_13SM90_TMA_LOADES1E_NS4_39AutoVectorizingCopyWithAssumedAlignmentILi128EEENS4_14SM90_TMA_STOREES1E_S23_S23_EEEvvEEEEvNT_6ParamsE:
	.zero		2944


//--------------------- SYMBOLS --------------------------

	.type		.nv.reservedSmem.offset0,@object
	.size		.nv.reservedSmem.offset0,0x4
	.type		.nv.reservedSmem.cap,@object
	.size		.nv.reservedSmem.cap,0x4
	.type		__assertfail,@function
